def gluon_wgmma(
    a_ptr,
    b_ptr,
    c_ptr,
    M,
    N,
    K,
    stride_am,
    stride_bk,
    stride_cm,
    BLOCK_M: gl.constexpr,
    BLOCK_N: gl.constexpr,
    BLOCK_K: gl.constexpr,
    DTYPE: gl.constexpr,
    A_LAYOUT: gl.constexpr,
    B_LAYOUT: gl.constexpr,
    C_LAYOUT: gl.constexpr,
    B_SHAPE: gl.constexpr,
    TRANS_B: gl.constexpr,
    NUM_BUFFERS: gl.constexpr,
    NUM_WARPS: gl.constexpr,
):
    a_desc = tma.make_tensor_descriptor(
        a_ptr, [M, K], [stride_am, 1], [BLOCK_M, BLOCK_K], A_LAYOUT
    )
    b_desc = tma.make_tensor_descriptor(
        b_ptr,
        [N, K] if TRANS_B else [K, N],
        [stride_bk, 1],
        B_SHAPE,
        B_LAYOUT,
    )
    c_desc = tma.make_tensor_descriptor(
        c_ptr, [M, N], [stride_cm, 1], [BLOCK_M, BLOCK_N], C_LAYOUT
    )

    a_bufs = gl.allocate_shared_memory(
        DTYPE, [NUM_BUFFERS, BLOCK_M, BLOCK_K], A_LAYOUT
    )
    b_bufs = gl.allocate_shared_memory(DTYPE, [NUM_BUFFERS] + B_SHAPE, B_LAYOUT)

    pid_m = gl.program_id(0)
    pid_n = gl.program_id(1)
    off_m = pid_m * BLOCK_M
    off_n = pid_n * BLOCK_N

    mma_layout: gl.constexpr = pick_wgmma_layout(DTYPE, BLOCK_M, BLOCK_N, NUM_WARPS)
    acc = warpgroup_mma_init(
        gl.zeros((BLOCK_M, BLOCK_N), dtype=gl.float32, layout=mma_layout)
    )

    bars = gl.allocate_shared_memory(
        gl.int64, [NUM_BUFFERS, 1], mbarrier.MBarrierLayout()
    )
    for i in gl.static_range(NUM_BUFFERS):
        mbarrier.init(bars.index(i), count=1)
    idx = 0
    phase = 0

    for k in range(0, K, BLOCK_K):
        a = a_bufs.index(idx)
        b = b_bufs.index(idx)
        bar = bars.index(idx)
        mbarrier.expect(bar, a_desc.block_type.nbytes + b_desc.block_type.nbytes)
        tma.async_copy_global_to_shared(a_desc, [off_m, k], bar, a)
        tma.async_copy_global_to_shared(
            b_desc, [off_n, k] if TRANS_B else [k, off_n], bar, b
        )
        mbarrier.wait(bar, phase=phase)

        if TRANS_B:
            b = b.permute((1, 0))
        acc = warpgroup_mma_wait(num_outstanding=0, deps=(acc,))
        acc = warpgroup_mma(a, b, acc, is_async=True)

        idx += 1
        if idx == NUM_BUFFERS:
            idx = 0
            phase ^= 1

    acc = warpgroup_mma_wait(num_outstanding=0, deps=(acc,))
    for i in gl.static_range(NUM_BUFFERS):
        mbarrier.invalidate(bars.index(i))

    c_smem = gl.allocate_shared_memory(DTYPE, [BLOCK_M, BLOCK_N], C_LAYOUT)
    c_smem.store(acc.to(DTYPE))
    fence_async_shared()
    tma.async_copy_shared_to_global(c_desc, [off_m, off_n], c_smem)
    tma.store_wait(pendings=0)

# config = {"BLOCK_K": 64, "BLOCK_M": 128, "BLOCK_N": 256, "arch": "sm_90", "dtype": "fp16", "num_buffers": 1, "num_warps": 4, "trans_b": 0}
# arch = sm_90


// ===== COMPILED SASS (sm_90a) =====

	.target	sm_90a

	.elftype	@"ET_EXEC"


//--------------------- .note.nv.tkinfo           --------------------------
	.section	.note.nv.tkinfo,"",@"SHT_NOTE"
	.sectionflags	@"SHF_NOTE_NV_TKINFO"
	.tkinfo
        /*0018*/ 	.word	0x00000002
        /*0030*/ 	.string	""
        /*0030*/ 	.string	"ptxas"
        /*0030*/ 	.string	"Cuda compilation tools, release 13.0, V13.0.88"
        /*0030*/ 	.string	"Build cuda_13.0.r13.0/compiler.36424714_0"
        /*0030*/ 	.string	"-v  -suppress-debug-info  -lineinfo  -arch sm_90a "



//--------------------- .note.nv.cuinfo           --------------------------
	.section	.note.nv.cuinfo,"",@"SHT_NOTE"
	.sectionflags	@"SHF_NOTE_NV_CUINFO"
        /*0018*/ 	.short	0x0002
        /*001a*/ 	.short	0x005a
        /*001c*/ 	.short	0x0082
	.zero		2


//--------------------- .nv.info                  --------------------------
	.section	.nv.info,"",@"SHT_CUDA_INFO"
	.align	4


	//----- nvinfo : EIATTR_REGCOUNT
	.align		4
        /*0000*/ 	.byte	0x04, 0x2f
        /*0002*/ 	.short	(.L_1 - .L_0)
	.align		4
.L_0:
        /*0004*/ 	.word	index@(gluon_wgmma)
        /*0008*/ 	.word	0x000000ff


	//----- nvinfo : EIATTR_FRAME_SIZE
	.align		4
.L_1:
        /*000c*/ 	.byte	0x04, 0x11
        /*000e*/ 	.short	(.L_3 - .L_2)
	.align		4
.L_2:
        /*0010*/ 	.word	index@(gluon_wgmma)
        /*0014*/ 	.word	0x00000270


	//----- nvinfo : EIATTR_MIN_STACK_SIZE
	.align		4
.L_3:
        /*0018*/ 	.byte	0x04, 0x12
        /*001a*/ 	.short	(.L_5 - .L_4)
	.align		4
.L_4:
        /*001c*/ 	.word	index@(gluon_wgmma)
        /*0020*/ 	.word	0x00000270
.L_5:


//--------------------- .nv.compat                --------------------------
	.section	.nv.compat,"",@"SHT_CUDA_COMPAT_INFO"
	.align	4
        /*0000*/ 	.byte	0x02, 0x09, 0x01, 0x00, 0x02, 0x02, 0x04, 0x00, 0x02, 0x05, 0x05, 0x00, 0x03, 0x07, 0x01, 0x01
        /*0010*/ 	.byte	0x02, 0x03, 0x03, 0x00, 0x02, 0x06, 0x01, 0x00, 0x04, 0x0b, 0x08, 0x00, 0x00, 0x00, 0x00, 0x00
        /*0020*/ 	.byte	0x00, 0x00, 0x00, 0x00


//--------------------- .nv.info.gluon_wgmma      --------------------------
	.section	.nv.info.gluon_wgmma,"",@"SHT_CUDA_INFO"
	.sectionflags	@""
	.align	4


	//----- nvinfo : EIATTR_CUDA_API_VERSION
	.align		4
        /*0000*/ 	.byte	0x04, 0x37
        /*0002*/ 	.short	(.L_7 - .L_6)
.L_6:
        /*0004*/ 	.word	0x00000082


	//----- nvinfo : EIATTR_KPARAM_INFO
	.align		4
.L_7:
        /*0008*/ 	.byte	0x04, 0x17
        /*000a*/ 	.short	(.L_9 - .L_8)
.L_8:
        /*000c*/ 	.word	0x00000000
        /*0010*/ 	.short	0x000a
        /*0012*/ 	.short	0x0048
        /*0014*/ 	.byte	0x00, 0xf4, 0x21, 0x00


	//----- nvinfo : EIATTR_KPARAM_INFO
	.align		4
.L_9:
        /*0018*/ 	.byte	0x04, 0x17
        /*001a*/ 	.short	(.L_11 - .L_10)
.L_10:
        /*001c*/ 	.word	0x00000000
        /*0020*/ 	.short	0x0009
        /*0022*/ 	.short	0x0040
        /*0024*/ 	.byte	0x00, 0xf4, 0x21, 0x00


	//----- nvinfo : EIATTR_KPARAM_INFO
	.align		4
.L_11:
        /*0028*/ 	.byte	0x04, 0x17
        /*002a*/ 	.short	(.L_13 - .L_12)
.L_12:
        /*002c*/ 	.word	0x00000000
        /*0030*/ 	.short	0x0008
        /*0032*/ 	.short	0x0038
        /*0034*/ 	.byte	0x00, 0xf0, 0x21, 0x00


	//----- nvinfo : EIATTR_KPARAM_INFO
	.align		4
.L_13:
        /*0038*/ 	.byte	0x04, 0x17
        /*003a*/ 	.short	(.L_15 - .L_14)
.L_14:
        /*003c*/ 	.word	0x00000000
        /*0040*/ 	.short	0x0007
        /*0042*/ 	.short	0x0030
        /*0044*/ 	.byte	0x00, 0xf0, 0x21, 0x00


	//----- nvinfo : EIATTR_KPARAM_INFO
	.align		4
.L_15:
        /*0048*/ 	.byte	0x04, 0x17
        /*004a*/ 	.short	(.L_17 - .L_16)
.L_16:
        /*004c*/ 	.word	0x00000000
        /*0050*/ 	.short	0x0006
        /*0052*/ 	.short	0x0028
        /*0054*/ 	.byte	0x00, 0xf0, 0x21, 0x00


	//----- nvinfo : EIATTR_KPARAM_INFO
	.align		4
.L_17:
        /*0058*/ 	.byte	0x04, 0x17
        /*005a*/ 	.short	(.L_19 - .L_18)
.L_18:
        /*005c*/ 	.word	0x00000000
        /*0060*/ 	.short	0x0005
        /*0062*/ 	.short	0x0020
        /*0064*/ 	.byte	0x00, 0xf0, 0x11, 0x00


	//----- nvinfo : EIATTR_KPARAM_INFO
	.align		4
.L_19:
        /*0068*/ 	.byte	0x04, 0x17
        /*006a*/ 	.short	(.L_21 - .L_20)
.L_20:
        /*006c*/ 	.word	0x00000000
        /*0070*/ 	.short	0x0004
        /*0072*/ 	.short	0x001c
        /*0074*/ 	.byte	0x00, 0xf0, 0x11, 0x00


	//----- nvinfo : EIATTR_KPARAM_INFO
	.align		4
.L_21:
        /*0078*/ 	.byte	0x04, 0x17
        /*007a*/ 	.short	(.L_23 - .L_22)
.L_22:
        /*007c*/ 	.word	0x00000000
        /*0080*/ 	.short	0x0003
        /*0082*/ 	.short	0x0018
        /*0084*/ 	.byte	0x00, 0xf0, 0x11, 0x00


	//----- nvinfo : EIATTR_KPARAM_INFO
	.align		4
.L_23:
        /*0088*/ 	.byte	0x04, 0x17
        /*008a*/ 	.short	(.L_25 - .L_24)
.L_24:
        /*008c*/ 	.word	0x00000000
        /*0090*/ 	.short	0x0002
        /*0092*/ 	.short	0x0010
        /*0094*/ 	.byte	0x00, 0xf4, 0x21, 0x00


	//----- nvinfo : EIATTR_KPARAM_INFO
	.align		4
.L_25:
        /*0098*/ 	.byte	0x04, 0x17
        /*009a*/ 	.short	(.L_27 - .L_26)
.L_26:
        /*009c*/ 	.word	0x00000000
        /*00a0*/ 	.short	0x0001
        /*00a2*/ 	.short	0x0008
        /*00a4*/ 	.byte	0x00, 0xf4, 0x21, 0x00


	//----- nvinfo : EIATTR_KPARAM_INFO
	.align		4
.L_27:
        /*00a8*/ 	.byte	0x04, 0x17
        /*00aa*/ 	.short	(.L_29 - .L_28)
.L_28:
        /*00ac*/ 	.word	0x00000000
        /*00b0*/ 	.short	0x0000
        /*00b2*/ 	.short	0x0000
        /*00b4*/ 	.byte	0x00, 0xf4, 0x21, 0x00


	//----- nvinfo : EIATTR_SPARSE_MMA_MASK
	.align		4
.L_29:
        /*00b8*/ 	.byte	0x03, 0x50
        /*00ba*/ 	.short	0x0000


	//----- nvinfo : EIATTR_MAXREG_COUNT
	.align		4
        /*00bc*/ 	.byte	0x03, 0x1b
        /*00be*/ 	.short	0x00ff


	//----- nvinfo : EIATTR_NUM_BARRIERS
	.align		4
        /*00c0*/ 	.byte	0x02, 0x4c
        /*00c2*/ 	.byte	0x01
	.zero		1


	//----- nvinfo : EIATTR_ANNOTATIONS
	.align		4
        /*00c4*/ 	.byte	0x04, 0x55
        /*00c6*/ 	.short	(.L_31 - .L_30)


	//   ....[0]....
.L_30:
        /*00c8*/ 	.word	0x00000001
        /*00cc*/ 	.byte	0x50, 0x11, 0x00, 0x00, 0x01, 0x00, 0x00, 0x00, 0xa0, 0x12, 0x00, 0x00, 0x01, 0x00, 0x00, 0x00
        /* <DEDUP_REMOVED lines=272> */
        /*11dc*/ 	.byte	0xd0, 0x43, 0x00, 0x00, 0x01, 0x00, 0x00, 0x00, 0xe0, 0x43, 0x00, 0x00


	//----- nvinfo : EIATTR_MERCURY_ISA_VERSION
	.align		4
.L_31:
        /*11e8*/ 	.byte	0x03, 0x5f
        /*11ea*/ 	.short	0x0101


	//----- nvinfo : EIATTR_INT_WARP_WIDE_INSTR_OFFSETS
	.align		4
        /*11ec*/ 	.byte	0x04, 0x31
        /*11ee*/ 	.short	(.L_33 - .L_32)


	//   ....[0]....
.L_32:
        /*11f0*/ 	.word	0x000012d0


	//   ....[1]....
        /*11f4*/ 	.word	0x00001370


	//   ....[2]....
        /*11f8*/ 	.word	0x00002d90


	//   ....[3]....
        /*11fc*/ 	.word	0x00002da0


	//----- nvinfo : EIATTR_COOP_GROUP_MASK_REGIDS
	.align		4
.L_33:
        /*1200*/ 	.byte	0x04, 0x29
        /*1202*/ 	.short	(.L_35 - .L_34)


	//   ....[0]....
.L_34:
        /*1204*/ 	.word	0xffffffff


	//   ....[1]....
        /*1208*/ 	.word	0xffffffff


	//   ....[2]....
        /*120c*/ 	.word	0xffffffff


	//----- nvinfo : EIATTR_COOP_GROUP_INSTR_OFFSETS
	.align		4
.L_35:
        /*1210*/ 	.byte	0x04, 0x28
        /*1212*/ 	.short	(.L_37 - .L_36)


	//   ....[0]....
.L_36:
        /*1214*/ 	.word	0x00000160


	//   ....[1]....
        /*1218*/ 	.word	0x00000730


	//   ....[2]....
        /*121c*/ 	.word	0x00000ce0


	//----- nvinfo : EIATTR_MBARRIER_INSTR_OFFSETS
	.align		4
.L_37:
        /*1220*/ 	.byte	0x04, 0x39
        /*1222*/ 	.short	(.L_39 - .L_38)


	//   ....[0]....
.L_38:
        /*1224*/ 	.word	0x00001f30
        /*1228*/ 	.word	0x000000ff
        /*122c*/ 	.word	0x0000c000
        /*1230*/ 	.short	0x0100
        /*1232*/ 	.byte	0x0c
	.zero		1


	//   ....[1]....
        /*1234*/ 	.word	0x00002e70
        /*1238*/ 	.word	0x000000ff
        /*123c*/ 	.word	0x0000c000
        /*1240*/ 	.short	0x010a
        /*1242*/ 	.byte	0x0c
	.zero		1


	//   ....[2]....
        /*1244*/ 	.word	0x00003b70
        /*1248*/ 	.word	0x000000ff
        /*124c*/ 	.word	0x0000c000
        /*1250*/ 	.short	0x0108
        /*1252*/ 	.byte	0x0c
	.zero		1


	//   ....[3]....
        /*1254*/ 	.word	0x00004f80
        /*1258*/ 	.word	0x000000ff
        /*125c*/ 	.word	0x0000c000
        /*1260*/ 	.short	0x010a
        /*1262*/ 	.byte	0x0c
	.zero		1


	//----- nvinfo : EIATTR_NUM_MBARRIERS
	.align		4
.L_39:
        /*1264*/ 	.byte	0x03, 0x38
        /*1266*/ 	.short	0x0001


	//----- nvinfo : EIATTR_EXIT_INSTR_OFFSETS
	.align		4
        /*1268*/ 	.byte	0x04, 0x1c
        /*126a*/ 	.short	(.L_41 - .L_40)


	//   ....[0]....
.L_40:
        /*126c*/ 	.word	0x00004f70


	//----- nvinfo : EIATTR_REQNTID
	.align		4
.L_41:
        /*1270*/ 	.byte	0x04, 0x10
        /*1272*/ 	.short	(.L_43 - .L_42)
.L_42:
        /*1274*/ 	.word	0x00000080
        /*1278*/ 	.word	0x00000001
        /*127c*/ 	.word	0x00000001


	//----- nvinfo : EIATTR_CRS_STACK_SIZE
	.align		4
.L_43:
        /*1280*/ 	.byte	0x04, 0x1e
        /*1282*/ 	.short	(.L_45 - .L_44)
.L_44:
        /*1284*/ 	.word	0x00000000


	//----- nvinfo : EIATTR_CBANK_PARAM_SIZE
	.align		4
.L_45:
        /*1288*/ 	.byte	0x03, 0x19
        /*128a*/ 	.short	0x0050


	//----- nvinfo : EIATTR_PARAM_CBANK
	.align		4
        /*128c*/ 	.byte	0x04, 0x0a
        /*128e*/ 	.short	(.L_47 - .L_46)
	.align		4
.L_46:
        /*1290*/ 	.word	index@(.nv.constant0.gluon_wgmma)
        /*1294*/ 	.short	0x0210
        /*1296*/ 	.short	0x0050


	//----- nvinfo : EIATTR_SW_WAR
	.align		4
.L_47:
        /*1298*/ 	.byte	0x04, 0x36
        /*129a*/ 	.short	(.L_49 - .L_48)
.L_48:
        /*129c*/ 	.word	0x00000008
.L_49:


//--------------------- .nv.callgraph             --------------------------
	.section	.nv.callgraph,"",@"SHT_CUDA_CALLGRAPH"
	.align	4
	.sectionentsize	8
	.align		4
        /*0000*/ 	.word	0x00000000
	.align		4
        /*0004*/ 	.word	0xffffffff
	.align		4
        /*0008*/ 	.word	0x00000000
	.align		4
        /*000c*/ 	.word	0xfffffffe
	.align		4
        /*0010*/ 	.word	0x00000000
	.align		4
        /*0014*/ 	.word	0xfffffffd
	.align		4
        /*0018*/ 	.word	0x00000000
	.align		4
        /*001c*/ 	.word	0xfffffffc


//--------------------- .text.gluon_wgmma         --------------------------
	.section	.text.gluon_wgmma,"ax",@progbits
	.align	128
        .global         gluon_wgmma
        .type           gluon_wgmma,@function
        .size           gluon_wgmma,(.L_x_52 - gluon_wgmma)
        .other          gluon_wgmma,@"STO_CUDA_ENTRY STV_DEFAULT"
gluon_wgmma:
.text.gluon_wgmma:
[----:B------:R-:W1:Y:S01]  /*0000*/  LDC R1, c[0x0][0x28] ;  /* 0x00000a00ff017b82 */ /* 0x000e620000000800 */
[----:B------:R-:W2:Y:S07]  /*0010*/  S2R R16, SR_TID.X ;  /* 0x0000000000107919 */ /* 0x000eae0000002100 */
[----:B------:R-:W3:Y:S01]  /*0020*/  S2UR UR4, SR_CgaCtaId ;  /* 0x00000000000479c3 */ /* 0x000ee20000008800 */
[----:B------:R-:W-:Y:S01]  /*0030*/  UMOV UR12, 0x400 ;  /* 0x00000400000c7882 */ /* 0x000fe20000000000 */
[----:B------:R-:W-:Y:S01]  /*0040*/  ULDC UR6, c[0x0][0xc] ;  /* 0x0000030000067ab9 */ /* 0x000fe20000000800 */
[----:B------:R-:W-:Y:S01]  /*0050*/  ULDC.64 UR18, c[0x0][0x250] ;  /* 0x0000940000127ab9 */ /* 0x000fe20000000a00 */
[----:B------:R-:W-:Y:S01]  /*0060*/  BSSY B0, `(.L_x_0) ;  /* 0x000001f000007945 */ /* 0x000fe20003800000 */
[----:B-1----:R-:W-:-:S03]  /*0070*/  VIADD R1, R1, 0xfffffd90 ;  /* 0xfffffd9001017836 */ /* 0x002fc60000000000 */
[----:B------:R-:W1:Y:S08]  /*0080*/  LDC R6, c[0x0][0x228] ;  /* 0x00008a00ff067b82 */ /* 0x000e700000000800 */
[----:B------:R-:W4:Y:S08]  /*0090*/  LDC R13, c[0x0][0x230] ;  /* 0x00008c00ff0d7b82 */ /* 0x000f300000000800 */
[----:B------:R-:W-:Y:S01]  /*00a0*/  S2UR UR53, SR_CTAID.Y ;  /* 0x00000000003579c3 */ /* 0x000fe20000002600 */
[----:B---3--:R-:W-:-:S03]  /*00b0*/  ULEA UR12, UR4, UR12, 0x18 ;  /* 0x0000000c040c7291 */ /* 0x008fc6000f8ec03f */
[----:B------:R-:W-:Y:S01]  /*00c0*/  ULDC UR4, c[0x0][0x10] ;  /* 0x0000040000047ab9 */ /* 0x000fe20000000800 */
[----:B--2---:R-:W-:-:S03]  /*00d0*/  LOP3.LUT R3, R16, 0x7f, RZ, 0xc0, !PT ;  /* 0x0000007f10037812 */ /* 0x004fc600078ec0ff */
[----:B------:R-:W2:Y:S01]  /*00e0*/  S2UR UR5, SR_CTAID.Z ;  /* 0x00000000000579c3 */ /* 0x000ea20000002700 */
[----:B-1----:R-:W-:Y:S01]  /*00f0*/  VIADD R6, R6, 0xffffffff ;  /* 0xffffffff06067836 */ /* 0x002fe20000000000 */
[C---:B------:R-:W-:Y:S02]  /*0100*/  ISETP.GE.U32.AND P0, PT, R3.reuse, 0x20, PT ;  /* 0x000000200300780c */ /* 0x040fe40003f06070 */
[C---:B------:R-:W-:Y:S02]  /*0110*/  ISETP.NE.U32.AND P1, PT, R3.reuse, RZ, PT ;  /* 0x000000ff0300720c */ /* 0x040fe40003f25070 */
[----:B------:R-:W-:Y:S02]  /*0120*/  LEA R12, R3, UR12, 0x2 ;  /* 0x0000000c030c7c11 */ /* 0x000fe4000f8e10ff */
[----:B------:R-:W1:Y:S01]  /*0130*/  S2UR UR54, SR_CTAID.X ;  /* 0x00000000003679c3 */ /* 0x000e620000002500 */
[----:B----4-:R-:W-:-:S06]  /*0140*/  VIADD R8, R13, 0xffffffff ;  /* 0xffffffff0d087836 */ /* 0x010fcc0000000000 */
[----:B------:R3:W-:Y:S01]  /*0150*/  @!P0 STS [R12], RZ ;  /* 0x000000ff0c008388 */ /* 0x0007e20000000800 */
[----:B------:R-:W-:-:S03]  /*0160*/  NOP ;  /* 0x0000000000007918 */ /* 0x000fc60000000000 */
[----:B------:R3:W-:Y:S01]  /*0170*/  @!P1 STS [UR12+0x24], R6 ;  /* 0x00002406ff009988 */ /* 0x0007e2000800080c */
[----:B--2---:R-:W-:-:S03]  /*0180*/  UIMAD UR4, UR5, UR4, UR53 ;  /* 0x00000004050472a4 */ /* 0x004fc6000f8e0235 */
[----:B------:R3:W-:Y:S01]  /*0190*/  @!P1 STS [UR12+0x20], R8 ;  /* 0x00002008ff009988 */ /* 0x0007e2000800080c */
[----:B-1----:R-:W-:-:S04]  /*01a0*/  UIMAD UR4, UR4, UR6, UR54 ;  /* 0x00000006040472a4 */ /* 0x002fc8000f8e0236 */
[----:B------:R-:W-:-:S04]  /*01b0*/  UIMAD UR4, UR4, 0x180, URZ ;  /* 0x00000180040478a4 */ /* 0x000fc8000f8e023f */
[----:B------:R-:W-:-:S04]  /*01c0*/  UIADD3 UR14, UP0, UR4, UR18, URZ ;  /* 0x00000012040e7290 */ /* 0x000fc8000ff1e03f */
[----:B------:R-:W-:Y:S01]  /*01d0*/  ULEA.HI.X.SX32 UR15, UR4, UR19, 0x1, UP0 ;  /* 0x00000013040f7291 */ /* 0x000fe200080f0e3f */
[----:B---3--:R-:W-:Y:S11]  /*01e0*/  @P1 BRA `(.L_x_1) ;  /* 0x0000000000181947 */ /* 0x008ff60003800000 */
[----:B------:R-:W1:Y:S01]  /*01f0*/  LDS R0, [UR12+0x8] ;  /* 0x0000080cff007984 */ /* 0x000e620008000800 */
[----:B------:R-:W2:Y:S01]  /*0200*/  LDC.64 R10, c[0x0][0x210] ;  /* 0x00008400ff0a7b82 */ /* 0x000ea20000000a00 */
[----:B------:R-:W-:Y:S02]  /*0210*/  IMAD.MOV.U32 R5, RZ, RZ, 0x70 ;  /* 0x00000070ff057424 */ /* 0x000fe400078e00ff */
[----:B--2---:R2:W-:Y:S03]  /*0220*/  STS.64 [UR12], R10 ;  /* 0x0000000aff007988 */ /* 0x0045e60008000a0c */
[----:B-1----:R-:W-:-:S05]  /*0230*/  LOP3.LUT R0, R0, 0x10, R5, 0xd8, !PT ;  /* 0x0000001000007812 */ /* 0x002fca00078ed805 */
[----:B------:R2:W-:Y:S02]  /*0240*/  STS [UR12+0x8], R0 ;  /* 0x00000800ff007988 */ /* 0x0005e4000800080c */
.L_x_1:
[----:B------:R-:W-:Y:S05]  /*0250*/  BSYNC B0 ;  /* 0x0000000000007941 */ /* 0x000fea0003800000 */
.L_x_0:
[----:B------:R-:W-:Y:S04]  /*0260*/  BSSY B0, `(.L_x_2) ;  /* 0x000000a000007945 */ /* 0x000fe80003800000 */
[----:B------:R-:W-:Y:S05]  /*0270*/  @P1 BRA `(.L_x_3) ;  /* 0x0000000000201947 */ /* 0x000fea0003800000 */
[----:B--2---:R-:W1:Y:S01]  /*0280*/  LDS R0, [UR12+0x34] ;  /* 0x0000340cff007984 */ /* 0x004e620008000800 */
[----:B------:R-:W-:Y:S02]  /*0290*/  IMAD.MOV.U32 R5, RZ, RZ, 0x3f000000 ;  /* 0x3f000000ff057424 */ /* 0x000fe400078e00ff */
[----:B------:R-:W-:Y:S01]  /*02a0*/  @!P1 IMAD.MOV.U32 R2, RZ, RZ, 0x7f ;  /* 0x0000007fff029424 */ /* 0x000fe200078e00ff */
[----:B------:R-:W2:Y:S02]  /*02b0*/  @!P1 LDS R7, [UR12+0x38] ;  /* 0x0000380cff079984 */ /* 0x000ea40008000800 */
[----:B-1----:R-:W-:Y:S02]  /*02c0*/  LOP3.LUT R0, R0, 0xff000000, R5, 0xb8, !PT ;  /* 0xff00000000007812 */ /* 0x002fe400078eb805 */
[----:B--2---:R-:W-:-:S03]  /*02d0*/  @!P1 LOP3.LUT R2, R7, 0xff, R2, 0xb8, !PT ;  /* 0x000000ff07029812 */ /* 0x004fc600078eb802 */
[----:B------:R1:W-:Y:S04]  /*02e0*/  STS [UR12+0x34], R0 ;  /* 0x00003400ff007988 */ /* 0x0003e8000800080c */
[----:B------:R1:W-:Y:S02]  /*02f0*/  @!P1 STS [UR12+0x38], R2 ;  /* 0x00003802ff009988 */ /* 0x0003e4000800080c */
.L_x_3:
[----:B------:R-:W-:Y:S05]  /*0300*/  BSYNC B0 ;  /* 0x0000000000007941 */ /* 0x000fea0003800000 */
.L_x_2:
[----:B------:R-:W-:Y:S04]  /*0310*/  BSSY B0, `(.L_x_4) ;  /* 0x000000e000007945 */ /* 0x000fe80003800000 */
[----:B------:R-:W-:Y:S05]  /*0320*/  @P1 BRA `(.L_x_5) ;  /* 0x0000000000301947 */ /* 0x000fea0003800000 */
[----:B-1----:R-:W1:Y:S01]  /*0330*/  LDS R2, [UR12+0x34] ;  /* 0x0000340cff027984 */ /* 0x002e620008000800 */
[----:B------:R-:W3:Y:S03]  /*0340*/  LDC.64 R4, c[0x0][0x238] ;  /* 0x00008e00ff047b82 */ /* 0x000ee60000000a00 */
[----:B--2---:R-:W2:Y:S01]  /*0350*/  LDS R0, [UR12+0x1c] ;  /* 0x00001c0cff007984 */ /* 0x004ea20008000800 */
[C---:B---3--:R-:W-:Y:S01]  /*0360*/  SHF.L.U64.HI R5, R4.reuse, 0x1, R5 ;  /* 0x0000000104057819 */ /* 0x048fe20000010205 */
[----:B------:R-:W-:-:S03]  /*0370*/  IMAD.SHL.U32 R4, R4, 0x2, RZ ;  /* 0x0000000204047824 */ /* 0x000fc600078e00ff */
[--C-:B------:R-:W-:Y:S02]  /*0380*/  SHF.R.U32.HI R7, RZ, 0x4, R5.reuse ;  /* 0x00000004ff077819 */ /* 0x100fe40000011605 */
[----:B------:R-:W-:-:S05]  /*0390*/  SHF.R.U64 R4, R4, 0x4, R5 ;  /* 0x0000000404047819 */ /* 0x000fca0000001205 */
[----:B------:R3:W-:Y:S01]  /*03a0*/  STS [UR12+0xc], R4 ;  /* 0x00000c04ff007988 */ /* 0x0007e2000800080c */
[----:B-1----:R-:W-:Y:S02]  /*03b0*/  LOP3.LUT R2, R2, 0x7, RZ, 0xb8, !PT ;  /* 0x0000000702027812 */ /* 0x002fe400078eb8ff */
[----:B--2---:R-:W-:-:S03]  /*03c0*/  LOP3.LUT R0, R0, 0xf, R7, 0xb8, !PT ;  /* 0x0000000f00007812 */ /* 0x004fc600078eb807 */
[----:B------:R3:W-:Y:S04]  /*03d0*/  STS [UR12+0x34], R2 ;  /* 0x00003402ff007988 */ /* 0x0007e8000800080c */
[----:B------:R3:W-:Y:S02]  /*03e0*/  STS [UR12+0x1c], R0 ;  /* 0x00001c00ff007988 */ /* 0x0007e4000800080c */
.L_x_5:
[----:B------:R-:W-:Y:S05]  /*03f0*/  BSYNC B0 ;  /* 0x0000000000007941 */ /* 0x000fea0003800000 */
.L_x_4:
[----:B------:R-:W-:Y:S04]  /*0400*/  BSSY B1, `(.L_x_6) ;  /* 0x000001b000017945 */ /* 0x000fe80003800000 */
[----:B------:R-:W-:Y:S01]  /*0410*/  BSSY B0, `(.L_x_7) ;  /* 0x0000016000007945 */ /* 0x000fe20003800000 */
[----:B-123--:R-:W-:-:S03]  /*0420*/  IMAD.MOV.U32 R0, RZ, RZ, RZ ;  /* 0x000000ffff007224 */ /* 0x00efc600078e00ff */
[----:B------:R-:W-:Y:S05]  /*0430*/  @P1 BRA `(.L_x_8) ;  /* 0x0000000000201947 */ /* 0x000fea0003800000 */
[----:B------:R-:W1:Y:S02]  /*0440*/  LDS R2, [UR12+0x34] ;  /* 0x0000340cff027984 */ /* 0x000e640008000800 */
[----:B-1----:R-:W-:-:S05]  /*0450*/  LOP3.LUT R2, R2, 0x38, RZ, 0xb8, !PT ;  /* 0x0000003802027812 */ /* 0x002fca00078eb8ff */
[----:B------:R1:W-:Y:S01]  /*0460*/  STS [UR12+0x34], R2 ;  /* 0x00003402ff007988 */ /* 0x0003e2000800080c */
[----:B------:R-:W-:Y:S05]  /*0470*/  @P1 BRA `(.L_x_9) ;  /* 0x0000000000201947 */ /* 0x000fea0003800000 */
[----:B-1----:R-:W1:Y:S01]  /*0480*/  LDS R2, [UR12+0x8] ;  /* 0x0000080cff027984 */ /* 0x002e620008000800 */
[----:B------:R-:W-:-:S05]  /*0490*/  IMAD.MOV.U32 R5, RZ, RZ, 0x780 ;  /* 0x00000780ff057424 */ /* 0x000fca00078e00ff */
[----:B-1----:R-:W-:-:S05]  /*04a0*/  LOP3.LUT R2, R2, 0x300, R5, 0xd8, !PT ;  /* 0x0000030002027812 */ /* 0x002fca00078ed805 */
[----:B------:R1:W-:Y:S02]  /*04b0*/  STS [UR12+0x8], R2 ;  /* 0x00000802ff007988 */ /* 0x0003e4000800080c */
.L_x_8:
[----:B------:R-:W-:Y:S05]  /*04c0*/  @P1 BRA `(.L_x_10) ;  /* 0x0000000000281947 */ /* 0x000fea0003800000 */
[----:B-1----:R-:W1:Y:S02]  /*04d0*/  LDS R2, [UR12+0x8] ;  /* 0x0000080cff027984 */ /* 0x002e640008000800 */
[----:B-1----:R-:W-:-:S05]  /*04e0*/  LOP3.LUT R2, R2, 0x1800, RZ, 0xb8, !PT ;  /* 0x0000180002027812 */ /* 0x002fca00078eb8ff */
[----:B------:R2:W-:Y:S02]  /*04f0*/  STS [UR12+0x8], R2 ;  /* 0x00000802ff007988 */ /* 0x0005e4000800080c */
.L_x_9:
[----:B------:R-:W-:Y:S05]  /*0500*/  @P1 BREAK B0 ;  /* 0x0000000000001942 */ /* 0x000fea0003800000 */
[----:B------:R-:W-:Y:S05]  /*0510*/  @P1 BRA `(.L_x_11) ;  /* 0x0000000000241947 */ /* 0x000fea0003800000 */
[----:B------:R-:W3:Y:S01]  /*0520*/  LDS R5, [UR12+0x8] ;  /* 0x0000080cff057984 */ /* 0x000ee20008000800 */
[----:B-12---:R-:W-:-:S05]  /*0530*/  IMAD.MOV.U32 R2, RZ, RZ, 0x6000 ;  /* 0x00006000ff027424 */ /* 0x006fca00078e00ff */
[----:B---3--:R-:W-:-:S04]  /*0540*/  LOP3.LUT R2, R5, 0x6000, R2, 0xd8, !PT ;  /* 0x0000600005027812 */ /* 0x008fc800078ed802 */
[----:B------:R-:W-:-:S05]  /*0550*/  LOP3.LUT R2, R2, 0x400000, RZ, 0xb8, !PT ;  /* 0x0040000002027812 */ /* 0x000fca00078eb8ff */
[----:B------:R2:W-:Y:S02]  /*0560*/  STS [UR12+0x8], R2 ;  /* 0x00000802ff007988 */ /* 0x0005e4000800080c */
.L_x_10:
[----:B------:R-:W-:Y:S05]  /*0570*/  BSYNC B0 ;  /* 0x0000000000007941 */ /* 0x000fea0003800000 */
.L_x_7:
[----:B-12---:R-:W1:Y:S02]  /*0580*/  @!P1 LDS R2, [UR12+0x8] ;  /* 0x0000080cff029984 */ /* 0x006e640008000800 */
[----:B-1----:R-:W-:-:S05]  /*0590*/  @!P1 LOP3.LUT R2, R2, 0x8000, RZ, 0xb8, !PT ;  /* 0x0000800002029812 */ /* 0x002fca00078eb8ff */
[----:B------:R3:W-:Y:S02]  /*05a0*/  @!P1 STS [UR12+0x8], R2 ;  /* 0x00000802ff009988 */ /* 0x0007e4000800080c */
.L_x_11:
[----:B------:R-:W-:Y:S05]  /*05b0*/  BSYNC B1 ;  /* 0x0000000000017941 */ /* 0x000fea0003800000 */
.L_x_6:
[----:B------:R-:W-:Y:S05]  /*05c0*/  WARPSYNC.ALL ;  /* 0x0000000000007948 */ /* 0x000fea0003800000 */
[----:B------:R-:W4:Y:S02]  /*05d0*/  LDC R7, c[0x0][0x22c] ;  /* 0x00008b00ff077b82 */ /* 0x000f240000000800 */
[----:B----4-:R-:W-:Y:S01]  /*05e0*/  VIADD R7, R7, 0xffffffff ;  /* 0xffffffff07077836 */ /* 0x010fe20000000000 */
[----:B------:R-:W-:Y:S06]  /*05f0*/  @P0 BRA `(.L_x_12) ;  /* 0x0000000000280947 */ /* 0x000fec0003800000 */
[----:B-123--:R-:W1:Y:S01]  /*0600*/  S2R R2, SR_LANEID ;  /* 0x0000000000027919 */ /* 0x00ee620000000000 */
[----:B------:R-:W-:Y:S05]  /*0610*/  WARPSYNC.ALL ;  /* 0x0000000000007948 */ /* 0x000fea0003800000 */
[----:B-1----:R-:W-:-:S05]  /*0620*/  IMAD.SHL.U32 R2, R2, 0x4, RZ ;  /* 0x0000000402027824 */ /* 0x002fca00078e00ff */
[----:B------:R-:W1:Y:S01]  /*0630*/  LDS R9, [R2+UR12] ;  /* 0x0000000c02097984 */ /* 0x000e620008000800 */
[----:B------:R-:W-:-:S05]  /*0640*/  IADD3 R4, P2, R2, UR14, RZ ;  /* 0x0000000e02047c10 */ /* 0x000fca000ff5e0ff */
[----:B------:R-:W-:-:S05]  /*0650*/  IMAD.X R5, RZ, RZ, UR15, P2 ;  /* 0x0000000fff057e24 */ /* 0x000fca00090e06ff */
[----:B-1----:R4:W5:Y:S01]  /*0660*/  ATOMG.E.EXCH.STRONG.GPU PT, RZ, [R4], R9 ;  /* 0x0000000904ff73a8 */ /* 0x00296200041ee100 */
[----:B------:R-:W-:-:S04]  /*0670*/  DEPBAR {5,4,3,2,1,0} ;  /* 0x0000003f0000791a */ /* 0x000fc80000000000 */
[----:B------:R4:W-:Y:S01]  /*0680*/  UTMACCTL.IV [UR14] ;  /* 0x000000000e0079b9 */ /* 0x0009e20008000000 */
[----:B------:R-:W-:Y:S01]  /*0690*/  NOP ;  /* 0x0000000000007918 */ /* 0x000fe20000000000 */
.L_x_12:
[----:B------:R-:W-:Y:S05]  /*06a0*/  @P0 BRA `(.L_x_13) ;  /* 0x00000000000c0947 */ /* 0x000fea0003800000 */
[----:B------:R0:W-:Y:S01]  /*06b0*/  UTMACMDFLUSH ;  /* 0x00000000000079b7 */ /* 0x0001e20000000000 */
[----:B------:R-:W-:Y:S05]  /*06c0*/  @P0 BRA `(.L_x_13) ;  /* 0x0000000000040947 */ /* 0x000fea0003800000 */
[----:B------:R-:W-:-:S04]  /*06d0*/  DEPBAR.LE SB0, 0x0 ;  /* 0x000080000000791a */ /* 0x000fc80000000000 */
.L_x_13:
[----:B------:R-:W-:Y:S05]  /*06e0*/  WARPSYNC.ALL ;  /* 0x0000000000007948 */ /* 0x000fea0003800000 */
[----:B-----5:R-:W-:Y:S06]  /*06f0*/  BAR.SYNC.DEFER_BLOCKING 0x0 ;  /* 0x0000000000007b1d */ /* 0x020fec0000010000 */
[----:B------:R-:W-:Y:S02]  /*0700*/  BSSY B1, `(.L_x_14) ;  /* 0x000000b000017945 */ /* 0x000fe40003800000 */
[----:B------:R-:W-:Y:S06]  /*0710*/  BAR.SYNC.DEFER_BLOCKING 0x0 ;  /* 0x0000000000007b1d */ /* 0x000fec0000010000 */
[----:B------:R1:W-:Y:S01]  /*0720*/  @!P0 STS [R12], RZ ;  /* 0x000000ff0c008388 */ /* 0x0003e20000000800 */
[----:B------:R-:W-:Y:S01]  /*0730*/  NOP ;  /* 0x0000000000007918 */ /* 0x000fe20000000000 */
[----:B------:R-:W-:Y:S05]  /*0740*/  @P1 BRA `(.L_x_15) ;  /* 0x0000000000181947 */ /* 0x000fea0003800000 */
[----:B-123--:R-:W1:Y:S01]  /*0750*/  LDS R2, [UR12+0x8] ;  /* 0x0000080cff027984 */ /* 0x00ee620008000800 */
[----:B------:R-:W2:Y:S01]  /*0760*/  LDC.64 R10, c[0x0][0x218] ;  /* 0x00008600ff0a7b82 */ /* 0x000ea20000000a00 */
[----:B----4-:R-:W-:Y:S02]  /*0770*/  IMAD.MOV.U32 R5, RZ, RZ, 0x70 ;  /* 0x00000070ff057424 */ /* 0x010fe400078e00ff */
[----:B--2---:R2:W-:Y:S03]  /*0780*/  STS.64 [UR12], R10 ;  /* 0x0000000aff007988 */ /* 0x0045e60008000a0c */
[----:B-1----:R-:W-:-:S05]  /*0790*/  LOP3.LUT R2, R2, 0x10, R5, 0xd8, !PT ;  /* 0x0000001002027812 */ /* 0x002fca00078ed805 */
[----:B------:R2:W-:Y:S02]  /*07a0*/  STS [UR12+0x8], R2 ;  /* 0x00000802ff007988 */ /* 0x0005e4000800080c */
.L_x_15:
[----:B----4-:R-:W-:Y:S05]  /*07b0*/  BSYNC B1 ;  /* 0x0000000000017941 */ /* 0x010fea0003800000 */
.L_x_14:
[----:B------:R-:W-:Y:S04]  /*07c0*/  BSSY B1, `(.L_x_16) ;  /* 0x000000a000017945 */ /* 0x000fe80003800000 */
[----:B------:R-:W-:Y:S05]  /*07d0*/  @P1 BRA `(.L_x_17) ;  /* 0x0000000000201947 */ /* 0x000fea0003800000 */
[----:B-123--:R-:W1:Y:S01]  /*07e0*/  LDS R2, [UR12+0x34] ;  /* 0x0000340cff027984 */ /* 0x00ee620008000800 */
[----:B------:R-:W-:Y:S02]  /*07f0*/  IMAD.MOV.U32 R9, RZ, RZ, 0x3f000000 ;  /* 0x3f000000ff097424 */ /* 0x000fe400078e00ff */
[----:B------:R-:W-:Y:S01]  /*0800*/  @!P1 IMAD.MOV.U32 R4, RZ, RZ, 0x3f ;  /* 0x0000003fff049424 */ /* 0x000fe200078e00ff */
[----:B------:R-:W2:Y:S02]  /*0810*/  @!P1 LDS R5, [UR12+0x38] ;  /* 0x0000380cff059984 */ /* 0x000ea40008000800 */
[----:B-1----:R-:W-:Y:S02]  /*0820*/  LOP3.LUT R2, R2, 0xff000000, R9, 0xb8, !PT ;  /* 0xff00000002027812 */ /* 0x002fe400078eb809 */
[----:B--2---:R-:W-:-:S03]  /*0830*/  @!P1 LOP3.LUT R4, R5, 0xff, R4, 0xb8, !PT ;  /* 0x000000ff05049812 */ /* 0x004fc600078eb804 */
[----:B------:R4:W-:Y:S04]  /*0840*/  STS [UR12+0x34], R2 ;  /* 0x00003402ff007988 */ /* 0x0009e8000800080c */
[----:B------:R4:W-:Y:S02]  /*0850*/  @!P1 STS [UR12+0x38], R4 ;  /* 0x00003804ff009988 */ /* 0x0009e4000800080c */
.L_x_17:
[----:B------:R-:W-:Y:S05]  /*0860*/  BSYNC B1 ;  /* 0x0000000000017941 */ /* 0x000fea0003800000 */
.L_x_16:
[----:B------:R-:W-:Y:S04]  /*0870*/  BSSY B1, `(.L_x_18) ;  /* 0x0000004000017945 */ /* 0x000fe80003800000 */
[----:B------:R-:W-:Y:S05]  /*0880*/  @P1 BRA `(.L_x_19) ;  /* 0x0000000000081947 */ /* 0x000fea0003800000 */
[----:B------:R1:W-:Y:S04]  /*0890*/  STS [UR12+0x24], R8 ;  /* 0x00002408ff007988 */ /* 0x0003e8000800080c */
[----:B------:R1:W-:Y:S02]  /*08a0*/  STS [UR12+0x20], R7 ;  /* 0x00002007ff007988 */ /* 0x0003e4000800080c */
.L_x_19:
[----:B------:R-:W-:Y:S05]  /*08b0*/  BSYNC B1 ;  /* 0x0000000000017941 */ /* 0x000fea0003800000 */
.L_x_18:
[----:B------:R-:W-:Y:S04]  /*08c0*/  BSSY B1, `(.L_x_20) ;  /* 0x000000e000017945 */ /* 0x000fe80003800000 */
[----:B------:R-:W-:Y:S05]  /*08d0*/  @P1 BRA `(.L_x_21) ;  /* 0x0000000000301947 */ /* 0x000fea0003800000 */
[----:B----4-:R-:W4:Y:S01]  /*08e0*/  LDS R4, [UR12+0x34] ;  /* 0x0000340cff047984 */ /* 0x010f220008000800 */
[----:B--2---:R-:W2:Y:S03]  /*08f0*/  LDC.64 R10, c[0x0][0x240] ;  /* 0x00009000ff0a7b82 */ /* 0x004ea60000000a00 */
[----:B-1-3--:R-:W1:Y:S01]  /*0900*/  LDS R2, [UR12+0x1c] ;  /* 0x00001c0cff027984 */ /* 0x00ae620008000800 */
[C---:B--2---:R-:W-:Y:S01]  /*0910*/  SHF.L.U64.HI R8, R10.reuse, 0x1, R11 ;  /* 0x000000010a087819 */ /* 0x044fe2000001020b */
[----:B------:R-:W-:-:S03]  /*0920*/  IMAD.SHL.U32 R5, R10, 0x2, RZ ;  /* 0x000000020a057824 */ /* 0x000fc600078e00ff */
[--C-:B------:R-:W-:Y:S02]  /*0930*/  SHF.R.U32.HI R9, RZ, 0x4, R8.reuse ;  /* 0x00000004ff097819 */ /* 0x100fe40000011608 */
[----:B------:R-:W-:-:S05]  /*0940*/  SHF.R.U64 R5, R5, 0x4, R8 ;  /* 0x0000000405057819 */ /* 0x000fca0000001208 */
[----:B------:R2:W-:Y:S01]  /*0950*/  STS [UR12+0xc], R5 ;  /* 0x00000c05ff007988 */ /* 0x0005e2000800080c */
[----:B----4-:R-:W-:Y:S02]  /*0960*/  LOP3.LUT R4, R4, 0x7, RZ, 0xb8, !PT ;  /* 0x0000000704047812 */ /* 0x010fe400078eb8ff */
[----:B-1----:R-:W-:-:S03]  /*0970*/  LOP3.LUT R2, R2, 0xf, R9, 0xb8, !PT ;  /* 0x0000000f02027812 */ /* 0x002fc600078eb809 */
[----:B------:R2:W-:Y:S04]  /*0980*/  STS [UR12+0x34], R4 ;  /* 0x00003404ff007988 */ /* 0x0005e8000800080c */
[----:B------:R2:W-:Y:S02]  /*0990*/  STS [UR12+0x1c], R2 ;  /* 0x00001c02ff007988 */ /* 0x0005e4000800080c */
.L_x_21:
[----:B------:R-:W-:Y:S05]  /*09a0*/  BSYNC B1 ;  /* 0x0000000000017941 */ /* 0x000fea0003800000 */
.L_x_20:
[----:B------:R-:W-:Y:S04]  /*09b0*/  BSSY B2, `(.L_x_22) ;  /* 0x000001a000027945 */ /* 0x000fe80003800000 */
[----:B------:R-:W-:Y:S04]  /*09c0*/  BSSY B1, `(.L_x_23) ;  /* 0x0000015000017945 */ /* 0x000fe80003800000 */
[----:B------:R-:W-:Y:S05]  /*09d0*/  @P1 BRA `(.L_x_24) ;  /* 0x0000000000201947 */ /* 0x000fea0003800000 */
[----:B-1234-:R-:W1:Y:S02]  /*09e0*/  LDS R2, [UR12+0x34] ;  /* 0x0000340cff027984 */ /* 0x01ee640008000800 */
[----:B-1----:R-:W-:-:S05]  /*09f0*/  LOP3.LUT R2, R2, 0x38, RZ, 0xb8, !PT ;  /* 0x0000003802027812 */ /* 0x002fca00078eb8ff */
[----:B------:R1:W-:Y:S01]  /*0a00*/  STS [UR12+0x34], R2 ;  /* 0x00003402ff007988 */ /* 0x0003e2000800080c */
[----:B------:R-:W-:Y:S05]  /*0a10*/  @P1 BRA `(.L_x_25) ;  /* 0x0000000000201947 */ /* 0x000fea0003800000 */
[----:B-1----:R-:W1:Y:S01]  /*0a20*/  LDS R2, [UR12+0x8] ;  /* 0x0000080cff027984 */ /* 0x002e620008000800 */
[----:B------:R-:W-:-:S05]  /*0a30*/  IMAD.MOV.U32 R5, RZ, RZ, 0x780 ;  /* 0x00000780ff057424 */ /* 0x000fca00078e00ff */
[----:B-1----:R-:W-:-:S05]  /*0a40*/  LOP3.LUT R2, R2, 0x300, R5, 0xd8, !PT ;  /* 0x0000030002027812 */ /* 0x002fca00078ed805 */
[----:B------:R1:W-:Y:S02]  /*0a50*/  STS [UR12+0x8], R2 ;  /* 0x00000802ff007988 */ /* 0x0003e4000800080c */
.L_x_24:
[----:B------:R-:W-:Y:S05]  /*0a60*/  @P1 BRA `(.L_x_26) ;  /* 0x0000000000281947 */ /* 0x000fea0003800000 */
[----:B-1234-:R-:W1:Y:S02]  /*0a70*/  LDS R2, [UR12+0x8] ;  /* 0x0000080cff027984 */ /* 0x01ee640008000800 */
[----:B-1----:R-:W-:-:S05]  /*0a80*/  LOP3.LUT R2, R2, 0x1800, RZ, 0xb8, !PT ;  /* 0x0000180002027812 */ /* 0x002fca00078eb8ff */
[----:B------:R2:W-:Y:S02]  /*0a90*/  STS [UR12+0x8], R2 ;  /* 0x00000802ff007988 */ /* 0x0005e4000800080c */
.L_x_25:
[----:B------:R-:W-:Y:S05]  /*0aa0*/  @P1 BREAK B1 ;  /* 0x0000000000011942 */ /* 0x000fea0003800000 */
[----:B------:R-:W-:Y:S05]  /*0ab0*/  @P1 BRA `(.L_x_27) ;  /* 0x0000000000241947 */ /* 0x000fea0003800000 */
[----:B-12---:R-:W1:Y:S01]  /*0ac0*/  LDS R2, [UR12+0x8] ;  /* 0x0000080cff027984 */ /* 0x006e620008000800 */
[----:B------:R-:W-:-:S05]  /*0ad0*/  IMAD.MOV.U32 R5, RZ, RZ, 0x6000 ;  /* 0x00006000ff057424 */ /* 0x000fca00078e00ff */
[----:B-1----:R-:W-:-:S04]  /*0ae0*/  LOP3.LUT R2, R2, 0x6000, R5, 0xd8, !PT ;  /* 0x0000600002027812 */ /* 0x002fc800078ed805 */
[----:B------:R-:W-:-:S05]  /*0af0*/  LOP3.LUT R2, R2, 0x400000, RZ, 0xb8, !PT ;  /* 0x0040000002027812 */ /* 0x000fca00078eb8ff */
[----:B------:R1:W-:Y:S02]  /*0b00*/  STS [UR12+0x8], R2 ;  /* 0x00000802ff007988 */ /* 0x0003e4000800080c */
.L_x_26:
[----:B------:R-:W-:Y:S05]  /*0b10*/  BSYNC B1 ;  /* 0x0000000000017941 */ /* 0x000fea0003800000 */
.L_x_23:
[----:B-1234-:R-:W1:Y:S02]  /*0b20*/  @!P1 LDS R2, [UR12+0x8] ;  /* 0x0000080cff029984 */ /* 0x01ee640008000800 */
[----:B-1----:R-:W-:-:S05]  /*0b30*/  @!P1 LOP3.LUT R2, R2, 0x8000, RZ, 0xb8, !PT ;  /* 0x0000800002029812 */ /* 0x002fca00078eb8ff */
[----:B------:R3:W-:Y:S02]  /*0b40*/  @!P1 STS [UR12+0x8], R2 ;  /* 0x00000802ff009988 */ /* 0x0007e4000800080c */
.L_x_27:
[----:B------:R-:W-:Y:S05]  /*0b50*/  BSYNC B2 ;  /* 0x0000000000027941 */ /* 0x000fea0003800000 */
.L_x_22:
[----:B------:R-:W-:Y:S05]  /*0b60*/  WARPSYNC.ALL ;  /* 0x0000000000007948 */ /* 0x000fea0003800000 */
[----:B------:R-:W-:-:S04]  /*0b70*/  UIADD3 UR17, UR4, 0x80, URZ ;  /* 0x0000008004117890 */ /* 0x000fc8000fffe03f */
[----:B------:R-:W-:-:S04]  /*0b80*/  UIADD3 UR16, UP0, UR17, UR18, URZ ;  /* 0x0000001211107290 */ /* 0x000fc8000ff1e03f */
[----:B------:R-:W-:Y:S01]  /*0b90*/  ULEA.HI.X.SX32 UR17, UR17, UR19, 0x1, UP0 ;  /* 0x0000001311117291 */ /* 0x000fe200080f0e3f */
[----:B------:R-:W-:Y:S11]  /*0ba0*/  @P0 BRA `(.L_x_28) ;  /* 0x0000000000280947 */ /* 0x000ff60003800000 */
        /* <DEDUP_REMOVED lines=10> */
.L_x_28:
[----:B------:R-:W-:Y:S05]  /*0c50*/  @P0 BRA `(.L_x_29) ;  /* 0x00000000000c0947 */ /* 0x000fea0003800000 */
[----:B------:R0:W-:Y:S01]  /*0c60*/  UTMACMDFLUSH ;  /* 0x00000000000079b7 */ /* 0x0001e20000000000 */
[----:B------:R-:W-:Y:S05]  /*0c70*/  @P0 BRA `(.L_x_29) ;  /* 0x0000000000040947 */ /* 0x000fea0003800000 */
[----:B------:R-:W-:-:S04]  /*0c80*/  DEPBAR.LE SB0, 0x0 ;  /* 0x000080000000791a */ /* 0x000fc80000000000 */
.L_x_29:
        /* <DEDUP_REMOVED lines=8> */
[----:B----4-:R-:W2:Y:S01]  /*0d10*/  LDC.64 R8, c[0x0][0x220] ;  /* 0x00008800ff087b82 */ /* 0x010ea20000000a00 */
[----:B------:R-:W-:Y:S02]  /*0d20*/  IMAD.MOV.U32 R5, RZ, RZ, 0x70 ;  /* 0x00000070ff057424 */ /* 0x000fe400078e00ff */
[----:B--2---:R2:W-:Y:S03]  /*0d30*/  STS.64 [UR12], R8 ;  /* 0x00000008ff007988 */ /* 0x0045e60008000a0c */
[----:B-1----:R-:W-:-:S05]  /*0d40*/  LOP3.LUT R2, R2, 0x10, R5, 0xd8, !PT ;  /* 0x0000001002027812 */ /* 0x002fca00078ed805 */
[----:B------:R2:W-:Y:S02]  /*0d50*/  STS [UR12+0x8], R2 ;  /* 0x00000802ff007988 */ /* 0x0005e4000800080c */
.L_x_31:
[----:B----4-:R-:W-:Y:S05]  /*0d60*/  BSYNC B2 ;  /* 0x0000000000027941 */ /* 0x010fea0003800000 */
.L_x_30:
[----:B------:R-:W-:Y:S04]  /*0d70*/  BSSY B3, `(.L_x_32) ;  /* 0x0000011000037945 */ /* 0x000fe80003800000 */
[----:B------:R-:W-:Y:S04]  /*0d80*/  BSSY B2, `(.L_x_33) ;  /* 0x000000e000027945 */ /* 0x000fe80003800000 */
[----:B------:R-:W-:Y:S05]  /*0d90*/  @P1 BRA `(.L_x_34) ;  /* 0x0000000000241947 */ /* 0x000fea0003800000 */
[----:B-123--:R-:W1:Y:S01]  /*0da0*/  LDS R2, [UR12+0x34] ;  /* 0x0000340cff027984 */ /* 0x00ee620008000800 */
[----:B------:R-:W-:-:S05]  /*0db0*/  IMAD.MOV.U32 R5, RZ, RZ, 0x3f000000 ;  /* 0x3f000000ff057424 */ /* 0x000fca00078e00ff */
[----:B-1----:R-:W-:-:S05]  /*0dc0*/  LOP3.LUT R2, R2, 0xff000000, R5, 0xb8, !PT ;  /* 0xff00000002027812 */ /* 0x002fca00078eb805 */
[----:B------:R1:W-:Y:S01]  /*0dd0*/  STS [UR12+0x34], R2 ;  /* 0x00003402ff007988 */ /* 0x0003e2000800080c */
[----:B------:R-:W-:Y:S05]  /*0de0*/  @P1 BRA `(.L_x_35) ;  /* 0x00000000001c1947 */ /* 0x000fea0003800000 */
[----:B-1----:R-:W1:Y:S01]  /*0df0*/  LDS R2, [UR12+0x38] ;  /* 0x0000380cff027984 */ /* 0x002e620008000800 */
[----:B------:R-:W-:-:S05]  /*0e00*/  IMAD.MOV.U32 R5, RZ, RZ, 0x7f ;  /* 0x0000007fff057424 */ /* 0x000fca00078e00ff */
[----:B-1----:R-:W-:-:S05]  /*0e10*/  LOP3.LUT R2, R2, 0xff, R5, 0xb8, !PT ;  /* 0x000000ff02027812 */ /* 0x002fca00078eb805 */
[----:B------:R4:W-:Y:S02]  /*0e20*/  STS [UR12+0x38], R2 ;  /* 0x00003802ff007988 */ /* 0x0009e4000800080c */
.L_x_34:
[----:B------:R-:W-:Y:S05]  /*0e30*/  @P1 BREAK B2 ;  /* 0x0000000000021942 */ /* 0x000fea0003800000 */
[----:B------:R-:W-:Y:S05]  /*0e40*/  @P1 BRA `(.L_x_36) ;  /* 0x00000000000c1947 */ /* 0x000fea0003800000 */
[----:B------:R1:W-:Y:S02]  /*0e50*/  STS [UR12+0x20], R7 ;  /* 0x00002007ff007988 */ /* 0x0003e4000800080c */
.L_x_35:
[----:B------:R-:W-:Y:S05]  /*0e60*/  BSYNC B2 ;  /* 0x0000000000027941 */ /* 0x000fea0003800000 */
.L_x_33:
[----:B------:R1:W-:Y:S02]  /*0e70*/  @!P1 STS [UR12+0x24], R6 ;  /* 0x00002406ff009988 */ /* 0x0003e4000800080c */
.L_x_36:
[----:B------:R-:W-:Y:S05]  /*0e80*/  BSYNC B3 ;  /* 0x0000000000037941 */ /* 0x000fea0003800000 */
.L_x_32:
[----:B------:R-:W-:Y:S05]  /*0e90*/  WARPSYNC.ALL ;  /* 0x0000000000007948 */ /* 0x000fea0003800000 */
[----:B------:R-:W-:Y:S04]  /*0ea0*/  BSSY B3, `(.L_x_37) ;  /* 0x000000e000037945 */ /* 0x000fe80003800000 */
[----:B------:R-:W-:Y:S05]  /*0eb0*/  @P1 BRA `(.L_x_38) ;  /* 0x0000000000301947 */ /* 0x000fea0003800000 */
[----:B------:R-:W5:Y:S01]  /*0ec0*/  LDS R4, [UR12+0x34] ;  /* 0x0000340cff047984 */ /* 0x000f620008000800 */
[----:B--2---:R-:W2:Y:S03]  /*0ed0*/  LDC.64 R8, c[0x0][0x248] ;  /* 0x00009200ff087b82 */ /* 0x004ea60000000a00 */
[----:B-1-34-:R-:W1:Y:S01]  /*0ee0*/  LDS R2, [UR12+0x1c] ;  /* 0x00001c0cff027984 */ /* 0x01ae620008000800 */
[C---:B--2---:R-:W-:Y:S01]  /*0ef0*/  SHF.L.U64.HI R6, R8.reuse, 0x1, R9 ;  /* 0x0000000108067819 */ /* 0x044fe20000010209 */
[----:B------:R-:W-:-:S03]  /*0f00*/  IMAD.SHL.U32 R5, R8, 0x2, RZ ;  /* 0x0000000208057824 */ /* 0x000fc600078e00ff */
[--C-:B------:R-:W-:Y:S02]  /*0f10*/  SHF.R.U32.HI R7, RZ, 0x4, R6.reuse ;  /* 0x00000004ff077819 */ /* 0x100fe40000011606 */
[----:B------:R-:W-:-:S05]  /*0f20*/  SHF.R.U64 R5, R5, 0x4, R6 ;  /* 0x0000000405057819 */ /* 0x000fca0000001206 */
[----:B------:R2:W-:Y:S01]  /*0f30*/  STS [UR12+0xc], R5 ;  /* 0x00000c05ff007988 */ /* 0x0005e2000800080c */
[----:B-----5:R-:W-:Y:S02]  /*0f40*/  LOP3.LUT R4, R4, 0x7, RZ, 0xb8, !PT ;  /* 0x0000000704047812 */ /* 0x020fe400078eb8ff */
[----:B-1----:R-:W-:-:S03]  /*0f50*/  LOP3.LUT R2, R2, 0xf, R7, 0xb8, !PT ;  /* 0x0000000f02027812 */ /* 0x002fc600078eb807 */
[----:B------:R2:W-:Y:S04]  /*0f60*/  STS [UR12+0x34], R4 ;  /* 0x00003404ff007988 */ /* 0x0005e8000800080c */
[----:B------:R2:W-:Y:S02]  /*0f70*/  STS [UR12+0x1c], R2 ;  /* 0x00001c02ff007988 */ /* 0x0005e4000800080c */
.L_x_38:
[----:B------:R-:W-:Y:S05]  /*0f80*/  BSYNC B3 ;  /* 0x0000000000037941 */ /* 0x000fea0003800000 */
.L_x_37:
        /* <DEDUP_REMOVED lines=11> */
.L_x_41:
[----:B------:R-:W-:Y:S05]  /*1040*/  @P1 BRA `(.L_x_43) ;  /* 0x0000000000281947 */ /* 0x000fea0003800000 */
[----:B-1234-:R-:W1:Y:S02]  /*1050*/  LDS R2, [UR12+0x8] ;  /* 0x0000080cff027984 */ /* 0x01ee640008000800 */
[----:B-1----:R-:W-:-:S05]  /*1060*/  LOP3.LUT R2, R2, 0x1800, RZ, 0xb8, !PT ;  /* 0x0000180002027812 */ /* 0x002fca00078eb8ff */
[----:B------:R2:W-:Y:S02]  /*1070*/  STS [UR12+0x8], R2 ;  /* 0x00000802ff007988 */ /* 0x0005e4000800080c */
.L_x_42:
[----:B------:R-:W-:Y:S05]  /*1080*/  @P1 BREAK B4 ;  /* 0x0000000000041942 */ /* 0x000fea0003800000 */
[----:B------:R-:W-:Y:S05]  /*1090*/  @P1 BRA `(.L_x_44) ;  /* 0x0000000000241947 */ /* 0x000fea0003800000 */
[----:B-12---:R-:W1:Y:S01]  /*10a0*/  LDS R2, [UR12+0x8] ;  /* 0x0000080cff027984 */ /* 0x006e620008000800 */
[----:B------:R-:W-:-:S05]  /*10b0*/  IMAD.MOV.U32 R5, RZ, RZ, 0x6000 ;  /* 0x00006000ff057424 */ /* 0x000fca00078e00ff */
[----:B-1----:R-:W-:-:S04]  /*10c0*/  LOP3.LUT R2, R2, 0x6000, R5, 0xd8, !PT ;  /* 0x0000600002027812 */ /* 0x002fc800078ed805 */
[----:B------:R-:W-:-:S05]  /*10d0*/  LOP3.LUT R2, R2, 0x400000, RZ, 0xb8, !PT ;  /* 0x0040000002027812 */ /* 0x000fca00078eb8ff */
[----:B------:R1:W-:Y:S02]  /*10e0*/  STS [UR12+0x8], R2 ;  /* 0x00000802ff007988 */ /* 0x0003e4000800080c */
.L_x_43:
[----:B------:R-:W-:Y:S05]  /*10f0*/  BSYNC B4 ;  /* 0x0000000000047941 */ /* 0x000fea0003800000 */
.L_x_40:
[----:B-1234-:R-:W1:Y:S02]  /*1100*/  @!P1 LDS R2, [UR12+0x8] ;  /* 0x0000080cff029984 */ /* 0x01ee640008000800 */
[----:B-1----:R-:W-:-:S05]  /*1110*/  @!P1 LOP3.LUT R2, R2, 0x8000, RZ, 0xb8, !PT ;  /* 0x0000800002029812 */ /* 0x002fca00078eb8ff */
[----:B------:R3:W-:Y:S02]  /*1120*/  @!P1 STS [UR12+0x8], R2 ;  /* 0x00000802ff009988 */ /* 0x0007e4000800080c */
.L_x_44:
[----:B------:R-:W-:Y:S05]  /*1130*/  BSYNC B3 ;  /* 0x0000000000037941 */ /* 0x000fea0003800000 */
.L_x_39:
[----:B------:R-:W-:Y:S05]  /*1140*/  WARPSYNC.ALL ;  /* 0x0000000000007948 */ /* 0x000fea0003800000 */
[----:B------:R4:W-:Y:S01]  /*1150*/  STL [R1], RZ ;  /* 0x000000ff01007387 */ /* 0x0009e20000100800 */
[----:B------:R-:W-:Y:S01]  /*1160*/  UIADD3 UR4, UR4, 0x100, URZ ;  /* 0x0000010004047890 */ /* 0x000fe2000fffe03f */
[----:B------:R-:W-:Y:S02]  /*1170*/  ISETP.GE.AND P2, PT, R13, 0x1, PT ;  /* 0x000000010d00780c */ /* 0x000fe40003f46270 */
[----:B------:R-:W-:Y:S01]  /*1180*/  SHF.R.U32.HI R6, RZ, 0x5, R16 ;  /* 0x00000005ff067819 */ /* 0x000fe20000011610 */
[----:B------:R-:W-:-:S04]  /*1190*/  UIADD3 UR18, UP0, UR4, UR18, URZ ;  /* 0x0000001204127290 */ /* 0x000fc8000ff1e03f */
[----:B------:R-:W-:Y:S01]  /*11a0*/  ULEA.HI.X.SX32 UR19, UR4, UR19, 0x1, UP0 ;  /* 0x0000001304137291 */ /* 0x000fe200080f0e3f */
[----:B----4-:R-:W-:Y:S11]  /*11b0*/  @P0 BRA `(.L_x_45) ;  /* 0x0000000000280947 */ /* 0x010ff60003800000 */
        /* <DEDUP_REMOVED lines=10> */
.L_x_45:
[----:B------:R-:W-:Y:S05]  /*1260*/  @P0 BRA `(.L_x_46) ;  /* 0x00000000000c0947 */ /* 0x000fea0003800000 */
[----:B------:R0:W-:Y:S01]  /*1270*/  UTMACMDFLUSH ;  /* 0x00000000000079b7 */ /* 0x0001e20000000000 */
[----:B------:R-:W-:Y:S05]  /*1280*/  @P0 BRA `(.L_x_46) ;  /* 0x0000000000040947 */ /* 0x000fea0003800000 */
[----:B------:R-:W-:-:S04]  /*1290*/  DEPBAR.LE SB0, 0x0 ;  /* 0x000080000000791a */ /* 0x000fc80000000000 */
.L_x_46:
[----:B------:R1:W-:Y:S01]  /*12a0*/  STL [R1+0x4], RZ ;  /* 0x000004ff01007387 */ /* 0x0003e20000100800 */
[----:B------:R-:W-:Y:S05]  /*12b0*/  WARPSYNC.ALL ;  /* 0x0000000000007948 */ /* 0x000fea0003800000 */
[----:B------:R1:W-:Y:S01]  /*12c0*/  STL [R1+0x8], RZ ;  /* 0x000008ff01007387 */ /* 0x0003e20000100800 */
[----:B-----5:R-:W-:Y:S01]  /*12d0*/  VOTEU.ALL UP0, P1 ;  /* 0x00000000003f7886 */ /* 0x020fe20000800000 */
[----:B------:R-:W-:Y:S01]  /*12e0*/  UMOV UR4, 0x1 ;  /* 0x0000000100047882 */ /* 0x000fe20000000000 */
[----:B------:R-:W-:Y:S01]  /*12f0*/  R2UR UR13, R6 ;  /* 0x00000000060d72ca */ /* 0x000fe200000e0000 */
[----:B------:R1:W-:Y:S01]  /*1300*/  STL [R1+0xc], RZ ;  /* 0x00000cff01007387 */ /* 0x0003e20000100800 */
[----:B------:R-:W-:Y:S01]  /*1310*/  USHF.L.U32 UR52, UR53, 0x8, URZ ;  /* 0x0000000835347899 */ /* 0x000fe2000800063f */
[----:B------:R-:W-:Y:S01]  /*1320*/  CS2R R24, SRZ ;  /* 0x0000000000187805 */ /* 0x000fe2000001ff00 */
[----:B------:R-:W-:-:S04]  /*1330*/  @!UP0 UIADD3 UR4, -UR4, 0x100000, URZ ;  /* 0x0010000004048890 */ /* 0x000fc8000fffe13f */
[----:B------:R-:W-:Y:S02]  /*1340*/  @!UP0 USHF.L.U32 UR5, UR4, 0xb, URZ ;  /* 0x0000000b04058899 */ /* 0x000fe4000800063f */
[----:B------:R-:W-:Y:S01]  /*1350*/  @!UP0 USHF.L.U32 UR4, UR4, 0x1, URZ ;  /* 0x0000000104048899 */ /* 0x000fe2000800063f */
[----:B------:R1:W-:Y:S01]  /*1360*/  STL [R1+0x10], RZ ;  /* 0x000010ff01007387 */ /* 0x0003e20000100800 */
[----:B------:R-:W-:Y:S01]  /*1370*/  VOTEU.ALL UP0, P1 ;  /* 0x00000000003f7886 */ /* 0x000fe20000800000 */
[----:B------:R-:W-:Y:S01]  /*1380*/  USHF.L.U32 UR23, UR54, 0x7, URZ ;  /* 0x0000000736177899 */ /* 0x000fe2000800063f */
[----:B------:R-:W-:Y:S01]  /*1390*/  CS2R R26, SRZ ;  /* 0x00000000001a7805 */ /* 0x000fe2000001ff00 */
[----:B------:R1:W-:Y:S01]  /*13a0*/  STL [R1+0x14], RZ ;  /* 0x000014ff01007387 */ /* 0x0003e20000100800 */
[----:B------:R-:W-:Y:S02]  /*13b0*/  CS2R R28, SRZ ;  /* 0x00000000001c7805 */ /* 0x000fe4000001ff00 */
[----:B------:R-:W-:-:S02]  /*13c0*/  CS2R R30, SRZ ;  /* 0x00000000001e7805 */ /* 0x000fc4000001ff00 */
[----:B------:R-:W-:Y:S01]  /*13d0*/  CS2R R32, SRZ ;  /* 0x0000000000207805 */ /* 0x000fe2000001ff00 */
[----:B------:R1:W-:Y:S01]  /*13e0*/  STL [R1+0x18], RZ ;  /* 0x000018ff01007387 */ /* 0x0003e20000100800 */
[----:B------:R-:W-:Y:S02]  /*13f0*/  CS2R R34, SRZ ;  /* 0x0000000000227805 */ /* 0x000fe4000001ff00 */
[----:B------:R-:W-:Y:S02]  /*1400*/  CS2R R36, SRZ ;  /* 0x0000000000247805 */ /* 0x000fe4000001ff00 */
        /* <DEDUP_REMOVED lines=75> */
[----:B------:R-:W-:Y:S01]  /*18c0*/  CS2R R150, SRZ ;  /* 0x0000000000967805 */ /* 0x000fe2000001ff00 */
[----:B------:R1:W-:Y:S04]  /*18d0*/  STL [R1+0x68], RZ ;  /* 0x000068ff01007387 */ /* 0x0003e80000100800 */
        /* <DEDUP_REMOVED lines=93> */
[----:B------:R1:W-:Y:S01]  /*1eb0*/  STL [R1+0x1e0], RZ ;  /* 0x0001e0ff01007387 */ /* 0x0003e20000100800 */
[----:B------:R-:W-:Y:S06]  /*1ec0*/  BAR.SYNC.DEFER_BLOCKING 0x0 ;  /* 0x0000000000007b1d */ /* 0x000fec0000010000 */
[----:B------:R1:W-:Y:S04]  /*1ed0*/  STL [R1+0x1e4], RZ ;  /* 0x0001e4ff01007387 */ /* 0x0003e80000100800 */
[----:B------:R1:W-:Y:S04]  /*1ee0*/  STL [R1+0x1e8], RZ ;  /* 0x0001e8ff01007387 */ /* 0x0003e80000100800 */
[----:B------:R1:W-:Y:S04]  /*1ef0*/  STL [R1+0x1ec], RZ ;  /* 0x0001ecff01007387 */ /* 0x0003e80000100800 */
[----:B------:R1:W-:Y:S04]  /*1f00*/  STL [R1+0x1f0], RZ ;  /* 0x0001f0ff01007387 */ /* 0x0003e80000100800 */
[----:B------:R1:W-:Y:S04]  /*1f10*/  STL [R1+0x1f4], RZ ;  /* 0x0001f4ff01007387 */ /* 0x0003e80000100800 */
[----:B------:R-:W2:Y:S02]  /*1f20*/  FENCE.VIEW.ASYNC.S ;  /* 0x00000000000073c6 */ /* 0x000ea40000000000 */
[----:B--2---:R1:W2:Y:S02]  /*1f30*/  @!UP0 SYNCS.EXCH.64 URZ, [UR12+0xc000], UR4 ;  /* 0x00c000040c3f85b2 */ /* 0x0042a40008000100 */
[----:B------:R1:W-:Y:S04]  /*1f40*/  STL [R1+0x1f8], RZ ;  /* 0x0001f8ff01007387 */ /* 0x0003e80000100800 */
[----:B------:R1:W-:Y:S01]  /*1f50*/  STL [R1+0x1fc], RZ ;  /* 0x0001fcff01007387 */ /* 0x0003e20000100800 */
[----:B------:R-:W-:Y:S05]  /*1f60*/  @!P2 BRA `(.L_x_47) ;  /* 0x0000001800e8a947 */ /* 0x000fea0003800000 */
[----:B------:R1:W-:Y:S01]  /*1f70*/  STL [R1], RZ ;  /* 0x000000ff01007387 */ /* 0x0003e20000100800 */
[----:B------:R-:W-:Y:S01]  /*1f80*/  UIADD3 UR6, UR12, 0x8000, URZ ;  /* 0x000080000c067890 */ /* 0x000fe2000fffe03f */
[----:B------:R-:W-:Y:S01]  /*1f90*/  CS2R R24, SRZ ;  /* 0x0000000000187805 */ /* 0x000fe2000001ff00 */
[----:B------:R-:W-:Y:S01]  /*1fa0*/  USHF.R.U32.HI UR7, URZ, 0x4, UR12 ;  /* 0x000000043f077899 */ /* 0x000fe2000801160c */
[----:B------:R1:W-:Y:S01]  /*1fb0*/  STL [R1+0x4], RZ ;  /* 0x000004ff01007387 */ /* 0x0003e20000100800 */
[----:B------:R-:W-:Y:S01]  /*1fc0*/  USHF.R.U32.HI UR8, URZ, 0x4, UR6 ;  /* 0x000000043f087899 */ /* 0x000fe20008011606 */
[----:B------:R-:W-:Y:S01]  /*1fd0*/  CS2R R26, SRZ ;  /* 0x00000000001a7805 */ /* 0x000fe2000001ff00 */
[----:B------:R-:W-:Y:S01]  /*1fe0*/  USGXT.U32 UR6, UR7, 0xe ;  /* 0x0000000e0706789a */ /* 0x000fe20008000000 */
[----:B------:R2:W-:Y:S01]  /*1ff0*/  STL [R1+0x8], RZ ;  /* 0x000008ff01007387 */ /* 0x0005e20000100800 */
[----:B------:R-:W-:Y:S01]  /*2000*/  USGXT.U32 UR8, UR8, 0xe ;  /* 0x0000000e0808789a */ /* 0x000fe20008000000 */
[----:B------:R-:W-:Y:S01]  /*2010*/  CS2R R28, SRZ ;  /* 0x00000000001c7805 */ /* 0x000fe2000001ff00 */
[----:B------:R-:W-:Y:S01]  /*2020*/  UIADD3 UR11, UP1, UR6, 0x2000080, URZ ;  /* 0x02000080060b7890 */ /* 0x000fe2000ff3e03f */
[----:B------:R2:W-:Y:S01]  /*2030*/  STL [R1+0xc], RZ ;  /* 0x00000cff01007387 */ /* 0x0005e20000100800 */
[----:B------:R-:W-:Y:S01]  /*2040*/  UIADD3 UR9, UP0, UR8, 0x2, URZ ;  /* 0x0000000208097890 */ /* 0x000fe2000ff1e03f */
[----:B------:R-:W-:Y:S01]  /*2050*/  CS2R R30, SRZ ;  /* 0x00000000001e7805 */ /* 0x000fe2000001ff00 */
[----:B-1----:R-:W-:Y:S01]  /*2060*/  UMOV UR5, URZ ;  /* 0x0000003f00057c82 */ /* 0x002fe20008000000 */
[----:B------:R1:W-:Y:S01]  /*2070*/  STL [R1+0x10], RZ ;  /* 0x000010ff01007387 */ /* 0x0003e20000100800 */
[----:B------:R-:W-:Y:S01]  /*2080*/  UMOV UR4, URZ ;  /* 0x0000003f00047c82 */ /* 0x000fe20008000000 */
[----:B------:R-:W-:Y:S01]  /*2090*/  UIADD3.X UR7, UR5, 0x40000040, URZ, UP1, !UPT ;  /* 0x4000004005077890 */ /* 0x000fe20008ffe43f */
[----:B------:R-:W-:Y:S01]  /*20a0*/  CS2R R32, SRZ ;  /* 0x0000000000207805 */ /* 0x000fe2000001ff00 */
[----:B------:R1:W-:Y:S01]  /*20b0*/  STL [R1+0x14], RZ ;  /* 0x000014ff01007387 */ /* 0x0003e20000100800 */
[----:B------:R-:W-:Y:S01]  /*20c0*/  UIADD3.X UR5, UR4, 0x40000040, URZ, UP0, !UPT ;  /* 0x4000004004057890 */ /* 0x000fe200087fe43f */
        /* <DEDUP_REMOVED lines=60> */
[----:B------:R-:W-:Y:S01]  /*2490*/  CS2R R124, SRZ ;  /* 0x00000000007c7805 */ /* 0x000fe2000001ff00 */
[----:B------:R-:W-:Y:S01]  /*24a0*/  ULOP3.LUT UR10, UR6, 0x2000000, URZ, 0xfc, !UPT ;  /* 0x02000000060a7892 */ /* 0x000fe2000f8efc3f */
[----:B------:R1:W-:Y:S01]  /*24b0*/  STL [R1+0x54], RZ ;  /* 0x000054ff01007387 */ /* 0x0003e20000100800 */
[----:B------:R-:W-:Y:S02]  /*24c0*/  CS2R R126, SRZ ;  /* 0x00000000007e7805 */ /* 0x000fe4000001ff00 */
[----:B------:R-:W-:Y:S02]  /*24d0*/  CS2R R128, SRZ ;  /* 0x0000000000807805 */ /* 0x000fe4000001ff00 */
[----:B------:R-:W-:Y:S01]  /*24e0*/  CS2R R130, SRZ ;  /* 0x0000000000827805 */ /* 0x000fe2000001ff00 */
[----:B------:R1:W-:Y:S01]  /*24f0*/  STL [R1+0x58], RZ ;  /* 0x000058ff01007387 */ /* 0x0003e20000100800 */
[----:B------:R-:W-:-:S02]  /*2500*/  CS2R R132, SRZ ;  /* 0x0000000000847805 */ /* 0x000fc4000001ff00 */
[----:B------:R-:W-:Y:S02]  /*2510*/  CS2R R134, SRZ ;  /* 0x0000000000867805 */ /* 0x000fe4000001ff00 */
[----:B------:R-:W-:Y:S01]  /*2520*/  CS2R R136, SRZ ;  /* 0x0000000000887805 */ /* 0x000fe2000001ff00 */
        /* <DEDUP_REMOVED lines=9> */
[----:B------:R-:W-:Y:S01]  /*25c0*/  CS2R R150, SRZ ;  /* 0x0000000000967805 */ /* 0x000fe2000001ff00 */
[----:B------:R-:W-:Y:S01]  /*25d0*/  UMOV UR6, UR11 ;  /* 0x0000000b00067c82 */ /* 0x000fe20008000000 */
[----:B------:R-:W-:Y:S01]  /*25e0*/  UMOV UR4, UR9 ;  /* 0x0000000900047c82 */ /* 0x000fe20008000000 */
[----:B------:R1:W-:Y:S01]  /*25f0*/  STL [R1+0x68], RZ ;  /* 0x000068ff01007387 */ /* 0x0003e20000100800 */
[----:B------:R-:W-:Y:S02]  /*2600*/  UIADD3.64 UR26, UR6, 0x80, URZ ;  /* 0x00000080061a7897 */ /* 0x000fe4000fffe03f */
[----:B------:R-:W-:Y:S01]  /*2610*/  UIADD3.64 UR30, UR6, 0x100, URZ ;  /* 0x00000100061e7897 */ /* 0x000fe2000fffe03f */
[----:B------:R1:W-:Y:S01]  /*2620*/  STL [R1+0x6c], RZ ;  /* 0x00006cff01007387 */ /* 0x0003e20000100800 */
[----:B------:R-:W-:-:S02]  /*2630*/  UIADD3.64 UR24, UR4, 0x2, URZ ;  /* 0x0000000204187897 */ /* 0x000fc4000fffe03f */
[----:B------:R-:W-:Y:S01]  /*2640*/  UIADD3.64 UR28, UR4, 0x4, URZ ;  /* 0x00000004041c7897 */ /* 0x000fe2000fffe03f */
[----:B------:R1:W-:Y:S01]  /*2650*/  STL [R1+0x70], RZ ;  /* 0x000070ff01007387 */ /* 0x0003e20000100800 */
[----:B------:R-:W-:Y:S02]  /*2660*/  UIADD3.64 UR36, UR4, 0x1fe, URZ ;  /* 0x000001fe04247897 */ /* 0x000fe4000fffe03f */
[----:B------:R-:W-:Y:S01]  /*2670*/  UIADD3.64 UR40, UR4, 0x200, URZ ;  /* 0x0000020004287897 */ /* 0x000fe2000fffe03f */
[----:B------:R1:W-:Y:S01]  /*2680*/  STL [R1+0x74], RZ ;  /* 0x000074ff01007387 */ /* 0x0003e20000100800 */
[----:B------:R-:W-:Y:S02]  /*2690*/  UIADD3.64 UR44, UR4, 0x202, URZ ;  /* 0x00000202042c7897 */ /* 0x000fe4000fffe03f */
[----:B------:R-:W-:Y:S01]  /*26a0*/  UIADD3.64 UR48, UR4, 0x204, URZ ;  /* 0x0000020404307897 */ /* 0x000fe2000fffe03f */
[----:B------:R1:W-:Y:S01]  /*26b0*/  STL [R1+0x78], RZ ;  /* 0x000078ff01007387 */ /* 0x0003e20000100800 */
[----:B------:R-:W-:Y:S01]  /*26c0*/  UMOV UR22, URZ ;  /* 0x0000003f00167c82 */ /* 0x000fe20008000000 */
[----:B------:R-:W-:-:S02]  /*26d0*/  UMOV UR11, 0x40000040 ;  /* 0x40000040000b7882 */ /* 0x000fc40000000000 */
        /* <DEDUP_REMOVED lines=96> */
[----:B--2---:R1:W-:Y:S02]  /*2ce0*/  STL [R1+0x1fc], RZ ;  /* 0x0001fcff01007387 */ /* 0x0043e40000100800 */
.L_x_49:
[----:B------:R-:W-:Y:S01]  /*2cf0*/  BAR.SYNC.DEFER_BLOCKING 0x0 ;  /* 0x0000000000007b1d */ /* 0x000fe20000010000 */
[----:B------:R-:W-:Y:S01]  /*2d00*/  ELECT P0, URZ, PT ;  /* 0x00000000003f782f */ /* 0x000fe20003800000 */
[----:B---3--:R-:W-:Y:S01]  /*2d10*/  @!P1 IMAD.MOV.U32 R2, RZ, RZ, 0xc000 ;  /* 0x0000c000ff029424 */ /* 0x008fe200078e00ff */
[----:B------:R-:W-:Y:S02]  /*2d20*/  UIADD3 UR21, UR12, 0xc000, URZ ;  /* 0x0000c0000c157890 */ /* 0x000fe4000fffe03f */
[----:B------:R-:W-:Y:S01]  /*2d30*/  ISETP.LT.U32.AND P0, PT, R3, 0x20, P0 ;  /* 0x000000200300780c */ /* 0x000fe20000701070 */
[----:B------:R-:W-:Y:S01]  /*2d40*/  ULOP3.LUT UR34, UR13, 0x3, URZ, 0xc0, !UPT ;  /* 0x000000030d227892 */ /* 0x000fe2000f8ec03f */
[----:B------:R-:W-:-:S03]  /*2d50*/  UMOV UR35, UR22 ;  /* 0x0000001600237c82 */ /* 0x000fc60008000000 */
[----:B------:R-:W-:Y:S02]  /*2d60*/  ULEA UR32, UR34, UR12, 0xd ;  /* 0x0000000c22207291 */ /* 0x000fe4000f8e683f */
[----:B------:R-:W-:Y:S01]  /*2d70*/  ULEA UR34, UR34, UR52, 0x6 ;  /* 0x0000003422227291 */ /* 0x000fe2000f8e303f */
[----:B------:R-:W-:-:S05]  /*2d80*/  UMOV UR33, UR21 ;  /* 0x0000001500217c82 */ /* 0x000fca0008000000 */
[----:B------:R-:W-:Y:S01]  /*2d90*/  VOTEU.ANY UP0, P0 ;  /* 0x00000000003f7886 */ /* 0x000fe20000000100 */
[----:B------:R-:W-:-:S04]  /*2da0*/  VOTEU.ANY UP1, P0 ;  /* 0x00000000003f7886 */ /* 0x000fc80000020100 */
[----:B------:R-:W-:Y:S02]  /*2db0*/  @UP0 UIADD3 UR20, UR12, 0x8000, URZ ;  /* 0x000080000c140890 */ /* 0x000fe4000fffe03f */
[----:B------:R2:W-:Y:S01]  /*2dc0*/  @!P1 SYNCS.ARRIVE.TRANS64 RZ, [UR12+0xc000], R2 ;  /* 0x00c00002ffff99a7 */ /* 0x0005e2000800000c */
[----:B------:R-:W-:Y:S06]  /*2dd0*/  BAR.SYNC.DEFER_BLOCKING 0x0 ;  /* 0x0000000000007b1d */ /* 0x000fec0000010000 */
[----:B------:R-:W-:Y:S01]  /*2de0*/  @UP0 UMOV UR38, UR14 ;  /* 0x0000000e00260c82 */ /* 0x000fe20008000000 */
[----:B------:R-:W-:Y:S01]  /*2df0*/  @UP0 UMOV UR39, UR15 ;  /* 0x0000000f00270c82 */ /* 0x000fe20008000000 */
[----:B--2---:R-:W-:Y:S01]  /*2e00*/  SHF.L.U32 R2, R0, 0x1f, RZ ;  /* 0x0000001f00027819 */ /* 0x004fe200000006ff */
[----:B------:R2:W-:Y:S01]  /*2e10*/  @UP1 UTMALDG.2D [UR20], [UR38] ;  /* 0x00000014260015b4 */ /* 0x0005e20008008000 */
[----:B------:R3:W-:Y:S06]  /*2e20*/  MEMBAR.ALL.CTA ;  /* 0x0000000000007992 */ /* 0x0007ec0000008000 */
[----:B---3--:R-:W3:Y:S02]  /*2e30*/  FENCE.VIEW.ASYNC.S ;  /* 0x00000000000073c6 */ /* 0x008ee40000000000 */
[----:B---3--:R-:W-:Y:S06]  /*2e40*/  BAR.SYNC.DEFER_BLOCKING 0x0 ;  /* 0x0000000000007b1d */ /* 0x008fec0000010000 */
[----:B------:R2:W-:Y:S02]  /*2e50*/  UTMALDG.2D [UR32], [UR16] ;  /* 0x00000020100075b4 */ /* 0x0005e40008008000 */
[----:B------:R-:W-:Y:S06]  /*2e60*/  BAR.SYNC.DEFER_BLOCKING 0x0 ;  /* 0x0000000000007b1d */ /* 0x000fec0000010000 */
[----:B------:R-:W3:Y:S02]  /*2e70*/  SYNCS.PHASECHK.TRANS64.TRYWAIT P0, [UR12+0xc000], R2 ;  /* 0x00c00002ff0075a7 */ /* 0x000ee4000800014c */
[----:B--23--:R-:W-:Y:S05]  /*2e80*/  @!P0 BRA `(.L_x_48) ;  /* 0x00000020003c8947 */ /* 0x00cfea0003800000 */
.L_x_50:
[----:B------:R-:W-:Y:S01]  /*2e90*/  STL.64 [R1+0x268], R150 ;  /* 0x0002689601007387 */ /* 0x000fe20000100a00 */
[----:B------:R-:W-:Y:S01]  /*2ea0*/  UMOV UR9, 0x40000040 ;  /* 0x4000004000097882 */ /* 0x000fe20000000000 */
[----:B------:R-:W-:Y:S01]  /*2eb0*/  UMOV UR38, UR10 ;  /* 0x0000000a00267c82 */ /* 0x000fe20008000000 */
[----:B------:R-:W-:Y:S01]  /*2ec0*/  UMOV UR39, UR11 ;  /* 0x0000000b00277c82 */ /* 0x000fe20008000000 */
[----:B------:R-:W-:Y:S01]  /*2ed0*/  STL.64 [R1+0x260], R148 ;  /* 0x0002609401007387 */ /* 0x000fe20000100a00 */
[----:B------:R-:W-:Y:S01]  /*2ee0*/  UMOV UR42, UR6 ;  /* 0x00000006002a7c82 */ /* 0x000fe20008000000 */
[----:B------:R-:W-:Y:S01]  /*2ef0*/  UMOV UR43, UR7 ;  /* 0x00000007002b7c82 */ /* 0x000fe20008000000 */
[----:B------:R-:W-:Y:S01]  /*2f00*/  UMOV UR46, UR26 ;  /* 0x0000001a002e7c82 */ /* 0x000fe20008000000 */
[----:B------:R-:W-:Y:S01]  /*2f10*/  STL.64 [R1+0x258], R146 ;  /* 0x0002589201007387 */ /* 0x000fe20000100a00 */
[----:B------:R-:W-:Y:S01]  /*2f20*/  UMOV UR47, UR27 ;  /* 0x0000001b002f7c82 */ /* 0x000fe20008000000 */
[----:B------:R-:W-:Y:S01]  /*2f30*/  UMOV UR50, UR30 ;  /* 0x0000001e00327c82 */ /* 0x000fe20008000000 */
[----:B------:R-:W-:Y:S01]  /*2f40*/  UMOV UR51, UR31 ;  /* 0x0000001f00337c82 */ /* 0x000fe20008000000 */
[----:B------:R-:W-:Y:S01]  /*2f50*/  STL.64 [R1+0x250], R144 ;  /* 0x0002509001007387 */ /* 0x000fe20000100a00 */
[----:B------:R-:W2:Y:S03]  /*2f60*/  LDC R2, c[0x0][0x230] ;  /* 0x00008c00ff027b82 */ /* 0x000ea60000000800 */
[----:B------:R-:W-:Y:S04]  /*2f70*/  STL.64 [R1+0x248], R142 ;  /* 0x0002488e01007387 */ /* 0x000fe80000100a00 */
        /* <DEDUP_REMOVED lines=8> */
[----:B------:R3:W-:Y:S04]  /*3000*/  STL.64 [R1+0x200], R124 ;  /* 0x0002007c01007387 */ /* 0x0007e80000100a00 */
[----:B---3--:R-:W3:Y:S04]  /*3010*/  LDL.LU.64 R124, [R1] ;  /* 0x00000000017c7983 */ /* 0x008ee80000300a00 */
[----:B------:R-:W3:Y:S04]  /*3020*/  LDL.LU.64 R126, [R1+0x8] ;  /* 0x00000800017e7983 */ /* 0x000ee80000300a00 */
        /* <DEDUP_REMOVED lines=61> */
[----:B------:R-:W3:Y:S02]  /*3400*/  LDL.LU.64 R250, [R1+0x1f8] ;  /* 0x0001f80001fa7983 */ /* 0x000ee40000300a00 */
[----:B---3--:R-:W-:-:S06]  /*3410*/  WARPGROUP.ARRIVE ;  /* 0x00000000000079c5 */ /* 0x008fcc0000000000 */
[----:B------:R-:W-:Y:S03]  /*3420*/  HGMMA.64x256x16.F32 R124, gdesc[UR8].tnspB, R124, gsb0 ;  /* 0x43e00000087c79f0 */ /* 0x000fe6000800087c */
[----:B------:R-:W-:Y:S02]  /*3430*/  WARPGROUP.DEPBAR.LE gsb0, 0x0 ;  /* 0x00008000000079c5 */ /* 0x000fe40000010000 */
[----:B------:R-:W-:-:S15]  /*3440*/  WARPGROUP.ARRIVE ;  /* 0x00000000000079c5 */ /* 0x000fde0000000000 */
[----:B------:R-:W-:-:S08]  /*3450*/  NOP ;  /* 0x0000000000007918 */ /* 0x000fd00000000000 */
        /* <DEDUP_REMOVED lines=10> */
[----:B------:R-:W-:Y:S04]  /*3500*/  STL.64 [R1], R124 ;  /* 0x0000007c01007387 */ /* 0x000fe80000100a00 */
        /* <DEDUP_REMOVED lines=63> */
[----:B---3--:R-:W3:Y:S04]  /*3900*/  LDL.LU.64 R150, [R1+0x268] ;  /* 0x0002680001967983 */ /* 0x008ee80000300a00 */
        /* <DEDUP_REMOVED lines=12> */
[----:B------:R-:W3:Y:S01]  /*39d0*/  LDL.LU.64 R124, [R1+0x200] ;  /* 0x00020000017c7983 */ /* 0x000ee20000300a00 */
[----:B------:R-:W-:Y:S01]  /*39e0*/  UIADD3 UR22, UR22, 0x40, URZ ;  /* 0x0000004016167890 */ /* 0x000fe2000fffe03f */
[----:B------:R-:W-:-:S05]  /*39f0*/  LOP3.LUT R0, R0, 0x1, RZ, 0x3c, !PT ;  /* 0x0000000100007812 */ /* 0x000fca00078e3cff */
[----:B--2---:R-:W-:Y:S01]  /*3a00*/  ISETP.LE.AND P0, PT, R2, UR22, PT ;  /* 0x0000001602007c0c */ /* 0x004fe2000bf03270 */
        /* <DEDUP_REMOVED lines=15> */
[----:B-1----:R-:W-:Y:S05]  /*3b00*/  @!P0 BRA `(.L_x_49) ;  /* 0xfffffff000788947 */ /* 0x002fea000383ffff */
.L_x_47:
[----:B------:R5:W-:Y:S04]  /*3b10*/  STL [R1+0x20c], R148 ;  /* 0x00020c9401007387 */ /* 0x000be80000100800 */
[----:B------:R-:W3:Y:S01]  /*3b20*/  LDL.LU R8, [R1] ;  /* 0x0000000001087983 */ /* 0x000ee20000300800 */
[----:B--2---:R-:W-:Y:S06]  /*3b30*/  BAR.SYNC.DEFER_BLOCKING 0x0 ;  /* 0x0000000000007b1d */ /* 0x004fec0000010000 */
[----:B-----5:R-:W2:Y:S04]  /*3b40*/  LDL.LU R148, [R1+0x4] ;  /* 0x0000040001947983 */ /* 0x020ea80000300800 */
[----:B------:R5:W-:Y:S04]  /*3b50*/  STL [R1+0x208], R149 ;  /* 0x0002089501007387 */ /* 0x000be80000100800 */
[----:B-----5:R-:W5:Y:S01]  /*3b60*/  LDL.LU R149, [R1+0xc] ;  /* 0x00000c0001957983 */ /* 0x020f620000300800 */
[----:B------:R-:W5:Y:S03]  /*3b70*/  @!P1 SYNCS.CCTL.IV [UR12+0xc000] ;  /* 0x00c00000ff0099b1 */ /* 0x000f66000800000c */
[----:B------:R-:W5:Y:S04]  /*3b80*/  LDL.LU R9, [R1+0x8] ;  /* 0x0000080001097983 */ /* 0x000f680000300800 */
[----:B------:R4:W-:Y:S04]  /*3b90*/  STL [R1+0x204], R150 ;  /* 0x0002049601007387 */ /* 0x0009e80000100800 */
[----:B----4-:R-:W4:Y:S04]  /*3ba0*/  LDL.LU R150, [R1+0x14] ;  /* 0x0000140001967983 */ /* 0x010f280000300800 */
[----:B------:R-:W4:Y:S04]  /*3bb0*/  LDL.LU R10, [R1+0x10] ;  /* 0x00001000010a7983 */ /* 0x000f280000300800 */
[----:B------:R1:W-:Y:S04]  /*3bc0*/  STL [R1+0x200], R151 ;  /* 0x0002009701007387 */ /* 0x0003e80000100800 */
[----:B-1----:R-:W4:Y:S04]  /*3bd0*/  LDL.LU R151, [R1+0x1c] ;  /* 0x00001c0001977983 */ /* 0x002f280000300800 */
[----:B------:R-:W4:Y:S04]  /*3be0*/  LDL.LU R11, [R1+0x18] ;  /* 0x00001800010b7983 */ /* 0x000f280000300800 */
        /* <DEDUP_REMOVED lines=119> */
[----:B---3--:R-:W3:Y:S01]  /*4360*/  LDL.LU R2, [R1+0x1f8] ;  /* 0x0001f80001027983 */ /* 0x008ee20000300800 */
[----:B--2---:R-:W-:-:S02]  /*4370*/  F2FP.F16.F32.PACK_AB R8, R148, R8 ;  /* 0x000000089408723e */ /* 0x004fc400000000ff */
[----:B-----5:R-:W-:Y:S01]  /*4380*/  F2FP.F16.F32.PACK_AB R9, R149, R9 ;  /* 0x000000099509723e */ /* 0x020fe200000000ff */
[----:B------:R-:W2:Y:S01]  /*4390*/  LDL.LU R148, [R1+0x20c] ;  /* 0x00020c0001947983 */ /* 0x000ea20000300800 */
[----:B----4-:R-:W-:Y:S02]  /*43a0*/  F2FP.F16.F32.PACK_AB R10, R150, R10 ;  /* 0x0000000a960a723e */ /* 0x010fe400000000ff */
[----:B------:R-:W-:Y:S01]  /*43b0*/  F2FP.F16.F32.PACK_AB R11, R151, R11 ;  /* 0x0000000b970b723e */ /* 0x000fe200000000ff */
[----:B------:R-:W2:Y:S04]  /*43c0*/  LDL.LU R149, [R1+0x208] ;  /* 0x0002080001957983 */ /* 0x000ea80000300800 */
[----:B------:R-:W4:Y:S04]  /*43d0*/  LDL.LU R150, [R1+0x204] ;  /* 0x0002040001967983 */ /* 0x000f280000300800 */
[----:B------:R-:W4:Y:S01]  /*43e0*/  LDL.LU R151, [R1+0x200] ;  /* 0x0002000001977983 */ /* 0x000f220000300800 */
[----:B------:R-:W-:Y:S01]  /*43f0*/  F2FP.F16.F32.PACK_AB R4, R16, R4 ;  /* 0x000000041004723e */ /* 0x000fe200000000ff */
[----:B------:R-:W-:Y:S01]  /*4400*/  ULOP3.LUT UR13, UR13, 0x3, URZ, 0xc0, !UPT ;  /* 0x000000030d0d7892 */ /* 0x000fe2000f8ec03f */
[----:B------:R-:W-:Y:S01]  /*4410*/  F2FP.F16.F32.PACK_AB R6, R0, R6 ;  /* 0x000000060006723e */ /* 0x000fe200000000ff */
[----:B------:R-:W1:Y:S01]  /*4420*/  S2R R16, SR_TID.X ;  /* 0x0000000000107919 */ /* 0x000e620000002100 */
[----:B------:R-:W-:Y:S01]  /*4430*/  F2FP.F16.F32.PACK_AB R5, R3, R5 ;  /* 0x000000050305723e */ /* 0x000fe200000000ff */
[----:B------:R-:W-:Y:S01]  /*4440*/  ULEA UR4, UR13, UR12, 0xe ;  /* 0x0000000c0d047291 */ /* 0x000fe2000f8e703f */
[----:B------:R-:W-:Y:S01]  /*4450*/  F2FP.F16.F32.PACK_AB R152, R243, R152 ;  /* 0x00000098f398723e */ /* 0x000fe200000000ff */
[----:B------:R-:W-:Y:S01]  /*4460*/  ULEA UR5, UR13, UR52, 0x6 ;  /* 0x000000340d057291 */ /* 0x000fe2000f8e303f */
[----:B------:R-:W-:Y:S01]  /*4470*/  F2FP.F16.F32.PACK_AB R153, R242, R153 ;  /* 0x00000099f299723e */ /* 0x000fe200000000ff */
[----:B------:R-:W-:Y:S01]  /*4480*/  UMOV UR6, UR23 ;  /* 0x0000001700067c82 */ /* 0x000fe20008000000 */
[----:B------:R-:W-:Y:S01]  /*4490*/  BAR.SYNC.DEFER_BLOCKING 0x0 ;  /* 0x0000000000007b1d */ /* 0x000fe20000010000 */
[----:B------:R-:W-:-:S02]  /*44a0*/  F2FP.F16.F32.PACK_AB R154, R241, R154 ;  /* 0x0000009af19a723e */ /* 0x000fc400000000ff */
[----:B------:R-:W-:Y:S02]  /*44b0*/  ELECT P0, URZ, PT ;  /* 0x00000000003f782f */ /* 0x000fe40003800000 */
[----:B------:R-:W-:Y:S02]  /*44c0*/  F2FP.F16.F32.PACK_AB R155, R240, R155 ;  /* 0x0000009bf09b723e */ /* 0x000fe400000000ff */
[----:B------:R-:W-:Y:S02]  /*44d0*/  F2FP.F16.F32.PACK_AB R24, R25, R24 ;  /* 0x000000181918723e */ /* 0x000fe400000000ff */
[----:B------:R-:W-:Y:S02]  /*44e0*/  F2FP.F16.F32.PACK_AB R25, R27, R26 ;  /* 0x0000001a1b19723e */ /* 0x000fe400000000ff */
[----:B------:R-:W-:Y:S02]  /*44f0*/  F2FP.F16.F32.PACK_AB R56, R57, R56 ;  /* 0x000000383938723e */ /* 0x000fe400000000ff */
[----:B------:R-:W-:-:S02]  /*4500*/  F2FP.F16.F32.PACK_AB R26, R29, R28 ;  /* 0x0000001c1d1a723e */ /* 0x000fc400000000ff */
[----:B------:R-:W-:Y:S02]  /*4510*/  F2FP.F16.F32.PACK_AB R27, R31, R30 ;  /* 0x0000001e1f1b723e */ /* 0x000fe400000000ff */
[----:B------:R-:W-:Y:S02]  /*4520*/  F2FP.F16.F32.PACK_AB R57, R59, R58 ;  /* 0x0000003a3b39723e */ /* 0x000fe400000000ff */
[----:B------:R-:W-:Y:S02]  /*4530*/  F2FP.F16.F32.PACK_AB R88, R89, R88 ;  /* 0x000000585958723e */ /* 0x000fe400000000ff */
[----:B------:R-:W-:Y:S02]  /*4540*/  F2FP.F16.F32.PACK_AB R58, R61, R60 ;  /* 0x0000003c3d3a723e */ /* 0x000fe400000000ff */
[----:B------:R-:W-:Y:S02]  /*4550*/  F2FP.F16.F32.PACK_AB R59, R63, R62 ;  /* 0x0000003e3f3b723e */ /* 0x000fe400000000ff */
[----:B------:R-:W-:Y:S01]  /*4560*/  F2FP.F16.F32.PACK_AB R89, R91, R90 ;  /* 0x0000005a5b59723e */ /* 0x000fe200000000ff */
[C---:B-1----:R-:W-:Y:S01]  /*4570*/  IMAD.SHL.U32 R0, R16.reuse, 0x80, RZ ;  /* 0x0000008010007824 */ /* 0x042fe200078e00ff */
[----:B------:R-:W-:Y:S01]  /*4580*/  F2FP.F16.F32.PACK_AB R168, R227, R168 ;  /* 0x000000a8e3a8723e */ /* 0x000fe200000000ff */
[----:B------:R-:W-:Y:S01]  /*4590*/  IMAD.SHL.U32 R3, R16, 0x10, RZ ;  /* 0x0000001010037824 */ /* 0x000fe200078e00ff */
[----:B------:R-:W-:-:S02]  /*45a0*/  F2FP.F16.F32.PACK_AB R120, R121, R120 ;  /* 0x000000787978723e */ /* 0x000fc400000000ff */
[----:B------:R-:W-:Y:S02]  /*45b0*/  LOP3.LUT R0, R0, 0x780, RZ, 0xc0, !PT ;  /* 0x0000078000007812 */ /* 0x000fe400078ec0ff */
[----:B------:R-:W-:Y:S02]  /*45c0*/  F2FP.F16.F32.PACK_AB R90, R93, R92 ;  /* 0x0000005c5d5a723e */ /* 0x000fe400000000ff */
[----:B------:R-:W-:Y:S01]  /*45d0*/  LOP3.LUT R3, R0, 0x70, R3, 0xf8, !PT ;  /* 0x0000007000037812 */ /* 0x000fe200078ef803 */
[----:B------:R-:W-:Y:S01]  /*45e0*/  IMAD.SHL.U32 R0, R16, 0x40, RZ ;  /* 0x0000004010007824 */ /* 0x000fe200078e00ff */
[----:B------:R-:W-:Y:S02]  /*45f0*/  F2FP.F16.F32.PACK_AB R169, R226, R169 ;  /* 0x000000a9e2a9723e */ /* 0x000fe400000000ff */
[----:B------:R-:W-:Y:S02]  /*4600*/  LOP3.LUT R3, R3, 0x10, R16, 0x78, !PT ;  /* 0x0000001003037812 */ /* 0x000fe400078e7810 */
[----:B------:R-:W-:-:S02]  /*4610*/  F2FP.F16.F32.PACK_AB R91, R95, R94 ;  /* 0x0000005e5f5b723e */ /* 0x000fc400000000ff */
[----:B------:R-:W-:Y:S02]  /*4620*/  LOP3.LUT R0, R3, 0x1800, R0, 0xf8, !PT ;  /* 0x0000180003007812 */ /* 0x000fe400078ef800 */
[----:B------:R-:W-:Y:S02]  /*4630*/  F2FP.F16.F32.PACK_AB R170, R225, R170 ;  /* 0x000000aae1aa723e */ /* 0x000fe400000000ff */
[----:B------:R-:W-:Y:S02]  /*4640*/  LOP3.LUT R3, R0, 0x20, RZ, 0x3c, !PT ;  /* 0x0000002000037812 */ /* 0x000fe400078e3cff */
[----:B------:R-:W-:Y:S02]  /*4650*/  F2FP.F16.F32.PACK_AB R121, R123, R122 ;  /* 0x0000007a7b79723e */ /* 0x000fe400000000ff */
[----:B------:R-:W-:Y:S01]  /*4660*/  F2FP.F16.F32.PACK_AB R171, R224, R171 ;  /* 0x000000abe0ab723e */ /* 0x000fe200000000ff */
[----:B------:R-:W-:Y:S01]  /*4670*/  VIADD R3, R3, UR12 ;  /* 0x0000000c03037c36 */ /* 0x000fe20008000000 */
[----:B------:R-:W-:-:S02]  /*4680*/  F2FP.F16.F32.PACK_AB R122, R125, R124 ;  /* 0x0000007c7d7a723e */ /* 0x000fc400000000ff */
[----:B------:R-:W-:Y:S02]  /*4690*/  F2FP.F16.F32.PACK_AB R123, R127, R126 ;  /* 0x0000007e7f7b723e */ /* 0x000fe400000000ff */
        /* <DEDUP_REMOVED lines=94> */
[----:B---3--:R-:W-:Y:S01]  /*4c80*/  F2FP.F16.F32.PACK_AB R199, R17, R2 ;  /* 0x0000000211c7723e */ /* 0x008fe200000000ff */
[----:B------:R-:W-:-:S05]  /*4c90*/  VIADD R2, R0, UR12 ;  /* 0x0000000c00027c36 */ /* 0x000fca0008000000 */
[----:B------:R1:W-:Y:S01]  /*4ca0*/  STSM.16.M88.4 [R2], R8 ;  /* 0x0000000802007844 */ /* 0x0003e20000000200 */
[----:B--2---:R-:W-:-:S03]  /*4cb0*/  F2FP.F16.F32.PACK_AB R146, R149, R148 ;  /* 0x000000949592723e */ /* 0x004fc600000000ff */
[----:B------:R-:W-:Y:S04]  /*4cc0*/  STSM.16.M88.4 [R2+0x4000], R152 ;  /* 0x0040009802007844 */ /* 0x000fe80000000200 */
[----:B------:R-:W-:Y:S01]  /*4cd0*/  STSM.16.M88.4 [R2+0x8000], R168 ;  /* 0x008000a802007844 */ /* 0x000fe20000000200 */
[----:B----4-:R-:W-:-:S03]  /*4ce0*/  F2FP.F16.F32.PACK_AB R147, R151, R150 ;  /* 0x000000969793723e */ /* 0x010fc600000000ff */
[----:B------:R-:W-:Y:S04]  /*4cf0*/  STSM.16.M88.4 [R2+0xc000], R184 ;  /* 0x00c000b802007844 */ /* 0x000fe80000000200 */
[----:B------:R-:W-:Y:S01]  /*4d00*/  STSM.16.M88.4 [R2+0x2000], R24 ;  /* 0x0020001802007844 */ /* 0x000fe20000000200 */
[C---:B-1----:R-:W-:Y:S02]  /*4d10*/  LOP3.LUT R8, R0.reuse, 0x40, RZ, 0x3c, !PT ;  /* 0x0000004000087812 */ /* 0x042fe400078e3cff */
[----:B------:R-:W-:Y:S01]  /*4d20*/  LOP3.LUT R0, R0, 0x60, RZ, 0x3c, !PT ;  /* 0x0000006000007812 */ /* 0x000fe200078e3cff */
[----:B------:R-:W-:Y:S02]  /*4d30*/  STSM.16.M88.4 [R2+0x6000], R56 ;  /* 0x0060003802007844 */ /* 0x000fe40000000200 */
[----:B------:R-:W-:-:S02]  /*4d40*/  VIADD R8, R8, UR12 ;  /* 0x0000000c08087c36 */ /* 0x000fc40008000000 */
[----:B------:R-:W-:Y:S01]  /*4d50*/  STSM.16.M88.4 [R2+0xa000], R88 ;  /* 0x00a0005802007844 */ /* 0x000fe20000000200 */
[----:B------:R-:W-:-:S03]  /*4d60*/  VIADD R0, R0, UR12 ;  /* 0x0000000c00007c36 */ /* 0x000fc60008000000 */
[----:B------:R-:W-:Y:S04]  /*4d70*/  STSM.16.M88.4 [R2+0xe000], R120 ;  /* 0x00e0007802007844 */ /* 0x000fe80000000200 */
[----:B------:R-:W-:Y:S04]  /*4d80*/  STSM.16.M88.4 [R3], R4 ;  /* 0x0000000403007844 */ /* 0x000fe80000000200 */
[----:B------:R-:W-:Y:S04]  /*4d90*/  STSM.16.M88.4 [R3+0x4000], R156 ;  /* 0x0040009c03007844 */ /* 0x000fe80000000200 */
[----:B------:R-:W-:Y:S04]  /*4da0*/  STSM.16.M88.4 [R3+0x8000], R172 ;  /* 0x008000ac03007844 */ /* 0x000fe80000000200 */
[----:B------:R-:W-:Y:S04]  /*4db0*/  STSM.16.M88.4 [R3+0xc000], R188 ;  /* 0x00c000bc03007844 */ /* 0x000fe80000000200 */
[----:B------:R-:W-:Y:S04]  /*4dc0*/  STSM.16.M88.4 [R3+0x2000], R32 ;  /* 0x0020002003007844 */ /* 0x000fe80000000200 */
[----:B------:R-:W-:Y:S04]  /*4dd0*/  STSM.16.M88.4 [R3+0x6000], R64 ;  /* 0x0060004003007844 */ /* 0x000fe80000000200 */
[----:B------:R-:W-:Y:S04]  /*4de0*/  STSM.16.M88.4 [R3+0xa000], R96 ;  /* 0x00a0006003007844 */ /* 0x000fe80000000200 */
        /* <DEDUP_REMOVED lines=16> */
[----:B------:R-:W-:Y:S01]  /*4ef0*/  STSM.16.M88.4 [R0+0xe000], R144 ;  /* 0x00e0009000007844 */ /* 0x000fe20000000200 */
[----:B------:R1:W-:Y:S06]  /*4f00*/  MEMBAR.ALL.CTA ;  /* 0x0000000000007992 */ /* 0x0003ec0000008000 */
[----:B-1----:R-:W1:Y:S02]  /*4f10*/  FENCE.VIEW.ASYNC.S ;  /* 0x00000000000073c6 */ /* 0x002e640000000000 */
[----:B-1----:R-:W-:Y:S06]  /*4f20*/  BAR.SYNC.DEFER_BLOCKING 0x0 ;  /* 0x0000000000007b1d */ /* 0x002fec0000010000 */
[----:B------:R1:W-:Y:S01]  /*4f30*/  UTMASTG.2D [UR4], [UR18] ;  /* 0x00000004120073b5 */ /* 0x0003e20008008000 */
[----:B------:R0:W-:Y:S01]  /*4f40*/  UTMACMDFLUSH ;  /* 0x00000000000079b7 */ /* 0x0001e20000000000 */
[----:B------:R-:W-:-:S04]  /*4f50*/  DEPBAR.LE SB0, 0x0 ;  /* 0x000080000000791a */ /* 0x000fc80000000000 */
[----:B------:R-:W-:Y:S06]  /*4f60*/  BAR.SYNC.DEFER_BLOCKING 0x0 ;  /* 0x0000000000007b1d */ /* 0x000fec0000010000 */
[----:B-1----:R-:W-:Y:S05]  /*4f70*/  EXIT ;  /* 0x000000000000794d */ /* 0x002fea0003800000 */
.L_x_48:
[----:B------:R-:W2:Y:S02]  /*4f80*/  SYNCS.PHASECHK.TRANS64.TRYWAIT P0, [UR12+0xc000], R2 ;  /* 0x00c00002ff0075a7 */ /* 0x000ea4000800014c */
[----:B--2---:R-:W-:Y:S05]  /*4f90*/  @!P0 BRA `(.L_x_48) ;  /* 0xfffffffc00f88947 */ /* 0x004fea000383ffff */
[----:B------:R-:W-:Y:S05]  /*4fa0*/  BRA `(.L_x_50) ;  /* 0xffffffdc00b87947 */ /* 0x000fea000383ffff */
.L_x_51:
[----:B------:R-:W-:-:S00]  /*4fb0*/  BRA `(.L_x_51) ;  /* 0xfffffffc00fc7947 */ /* 0x000fc0000383ffff */
[----:B------:R-:W-:-:S00]  /*4fc0*/  NOP ;  /* 0x0000000000007918 */ /* 0x000fc00000000000 */
        /* <DEDUP_REMOVED lines=11> */
.L_x_52:


//--------------------- .nv.shared.gluon_wgmma    --------------------------
	.section	.nv.shared.gluon_wgmma,"aw",@nobits
	.sectionflags	@""
	.align	16
	.zero		1024


//--------------------- .nv.shared.reserved.0     --------------------------
	.section	.nv.shared.reserved.0,"aw",@nobits
	.weak		__nv_reservedSMEM_offset_0_alias
	.size		__nv_reservedSMEM_offset_0_alias, 0, 0
	.other		__nv_reservedSMEM_offset_0_alias,@"STO_CUDA_RESERVED_SHARED STV_DEFAULT"
__nv_reservedSMEM_offset_0_alias:
	.zero		0


//--------------------- .nv.constant0.gluon_wgmma --------------------------
	.section	.nv.constant0.gluon_wgmma,"a",@progbits
	.sectionflags	@""
	.align	4
.nv.constant0.gluon_wgmma:
	.zero		608


//--------------------- SYMBOLS --------------------------

	.type		.nv.reservedSmem.offset0,@object
	.size		.nv.reservedSmem.offset0,0x4
